//
// Generated by NVIDIA NVVM Compiler
//
// Compiler Build ID: CL-36424714
// Cuda compilation tools, release 13.0, V13.0.88
// Based on NVVM 20.0.0
//

.version 9.0
.target sm_100
.address_size 64

	// .globl	_Z18identifyTileRangesiPmP4int2

.visible .entry _Z18identifyTileRangesiPmP4int2(
	.param .u32 _Z18identifyTileRangesiPmP4int2_param_0,
	.param .u64 .ptr .align 1 _Z18identifyTileRangesiPmP4int2_param_1,
	.param .u64 .ptr .align 1 _Z18identifyTileRangesiPmP4int2_param_2
)
{
	.reg .pred 	%p<5>;
	.reg .b32 	%r<8>;
	.reg .b64 	%rd<15>;

	ld.param.u32 	%r2, [_Z18identifyTileRangesiPmP4int2_param_0];
	ld.param.u64 	%rd6, [_Z18identifyTileRangesiPmP4int2_param_1];
	ld.param.u64 	%rd7, [_Z18identifyTileRangesiPmP4int2_param_2];
	cvta.to.global.u64 	%rd1, %rd7;
	mov.u32 	%r3, %ctaid.x;
	mov.u32 	%r4, %ntid.x;
	mov.u32 	%r5, %tid.x;
	mad.lo.s32 	%r1, %r3, %r4, %r5;
	setp.ge.s32 	%p1, %r1, %r2;
	@%p1 bra 	$L__BB0_7;
	cvta.to.global.u64 	%rd8, %rd6;
	mul.wide.s32 	%rd9, %r1, 8;
	add.s64 	%rd2, %rd8, %rd9;
	ld.global.u64 	%rd10, [%rd2];
	shr.u64 	%rd3, %rd10, 32;
	setp.ne.s32 	%p2, %r1, 0;
	shl.b64 	%rd11, %rd3, 3;
	add.s64 	%rd4, %rd1, %rd11;
	@%p2 bra 	$L__BB0_3;
	mov.b32 	%r6, 0;
	st.global.u32 	[%rd4], %r6;
	bra.uni 	$L__BB0_5;
$L__BB0_3:
	ld.global.u64 	%rd12, [%rd2+-8];
	shr.u64 	%rd5, %rd12, 32;
	setp.eq.s64 	%p3, %rd3, %rd5;
	@%p3 bra 	$L__BB0_5;
	shl.b64 	%rd13, %rd5, 3;
	add.s64 	%rd14, %rd1, %rd13;
	st.global.u32 	[%rd14+4], %r1;
	st.global.u32 	[%rd4], %r1;
$L__BB0_5:
	add.s32 	%r7, %r2, -1;
	setp.ne.s32 	%p4, %r1, %r7;
	@%p4 bra 	$L__BB0_7;
	st.global.u32 	[%rd4+4], %r2;
$L__BB0_7:
	ret;

}
	// .globl	_Z10renderCUDAPK4int2PKjiiiPK6float2PK6float3PKfPK6float4S7_P6uchar3
.visible .entry _Z10renderCUDAPK4int2PKjiiiPK6float2PK6float3PKfPK6float4S7_P6uchar3(
	.param .u64 .ptr .align 1 _Z10renderCUDAPK4int2PKjiiiPK6float2PK6float3PKfPK6float4S7_P6uchar3_param_0,
	.param .u64 .ptr .align 1 _Z10renderCUDAPK4int2PKjiiiPK6float2PK6float3PKfPK6float4S7_P6uchar3_param_1,
	.param .u32 _Z10renderCUDAPK4int2PKjiiiPK6float2PK6float3PKfPK6float4S7_P6uchar3_param_2,
	.param .u32 _Z10renderCUDAPK4int2PKjiiiPK6float2PK6float3PKfPK6float4S7_P6uchar3_param_3,
	.param .u32 _Z10renderCUDAPK4int2PKjiiiPK6float2PK6float3PKfPK6float4S7_P6uchar3_param_4,
	.param .u64 .ptr .align 1 _Z10renderCUDAPK4int2PKjiiiPK6float2PK6float3PKfPK6float4S7_P6uchar3_param_5,
	.param .u64 .ptr .align 1 _Z10renderCUDAPK4int2PKjiiiPK6float2PK6float3PKfPK6float4S7_P6uchar3_param_6,
	.param .u64 .ptr .align 1 _Z10renderCUDAPK4int2PKjiiiPK6float2PK6float3PKfPK6float4S7_P6uchar3_param_7,
	.param .u64 .ptr .align 1 _Z10renderCUDAPK4int2PKjiiiPK6float2PK6float3PKfPK6float4S7_P6uchar3_param_8,
	.param .align 4 .b8 _Z10renderCUDAPK4int2PKjiiiPK6float2PK6float3PKfPK6float4S7_P6uchar3_param_9[12],
	.param .u64 .ptr .align 1 _Z10renderCUDAPK4int2PKjiiiPK6float2PK6float3PKfPK6float4S7_P6uchar3_param_10
)
{
	.reg .pred 	%p<126>;
	.reg .b32 	%r<215>;
	.reg .b32 	%f<557>;
	.reg .b64 	%rd<80>;

	ld.param.f32 	%f161, [_Z10renderCUDAPK4int2PKjiiiPK6float2PK6float3PKfPK6float4S7_P6uchar3_param_9+8];
	ld.param.f32 	%f160, [_Z10renderCUDAPK4int2PKjiiiPK6float2PK6float3PKfPK6float4S7_P6uchar3_param_9+4];
	ld.param.f32 	%f159, [_Z10renderCUDAPK4int2PKjiiiPK6float2PK6float3PKfPK6float4S7_P6uchar3_param_9];
	ld.param.u64 	%rd25, [_Z10renderCUDAPK4int2PKjiiiPK6float2PK6float3PKfPK6float4S7_P6uchar3_param_0];
	ld.param.u64 	%rd79, [_Z10renderCUDAPK4int2PKjiiiPK6float2PK6float3PKfPK6float4S7_P6uchar3_param_1];
	ld.param.u32 	%r25, [_Z10renderCUDAPK4int2PKjiiiPK6float2PK6float3PKfPK6float4S7_P6uchar3_param_4];
	ld.param.u64 	%rd21, [_Z10renderCUDAPK4int2PKjiiiPK6float2PK6float3PKfPK6float4S7_P6uchar3_param_5];
	ld.param.u64 	%rd22, [_Z10renderCUDAPK4int2PKjiiiPK6float2PK6float3PKfPK6float4S7_P6uchar3_param_6];
	ld.param.u64 	%rd23, [_Z10renderCUDAPK4int2PKjiiiPK6float2PK6float3PKfPK6float4S7_P6uchar3_param_8];
	cvta.to.global.u64 	%rd1, %rd23;
	cvta.to.global.u64 	%rd2, %rd22;
	cvta.to.global.u64 	%rd3, %rd21;
	cvta.to.global.u64 	%rd4, %rd79;
	cvta.to.global.u64 	%rd26, %rd25;
	mov.u32 	%r26, %ctaid.y;
	mov.u32 	%r27, %ctaid.x;
	mad.lo.s32 	%r28, %r25, %r26, %r27;
	mul.wide.u32 	%rd27, %r28, 8;
	add.s64 	%rd28, %rd26, %rd27;
	ld.global.nc.v2.u32 	{%r213, %r2}, [%rd28];
	mov.u32 	%r29, %tid.y;
	mov.u32 	%r30, %ntid.x;
	mov.u32 	%r31, %tid.x;
	mad.lo.s32 	%r3, %r29, %r30, %r31;
	mov.b32 	%r210, 4;
	setp.gt.s32 	%p1, %r3, 17;
	@%p1 bra 	$L__BB1_9;
	setp.gt.s32 	%p8, %r3, 8;
	@%p8 bra 	$L__BB1_5;
	setp.eq.s32 	%p12, %r3, 0;
	mov.u64 	%rd78, %rd4;
	@%p12 bra 	$L__BB1_23;
	setp.eq.s32 	%p13, %r3, 8;
	@%p13 bra 	$L__BB1_4;
	bra.uni 	$L__BB1_22;
$L__BB1_4:
	mov.b32 	%r210, 8;
	mov.u64 	%rd78, %rd3;
	mov.u64 	%rd79, %rd21;
	bra.uni 	$L__BB1_23;
$L__BB1_5:
	setp.eq.s32 	%p9, %r3, 9;
	@%p9 bra 	$L__BB1_17;
	setp.eq.s32 	%p10, %r3, 16;
	@%p10 bra 	$L__BB1_18;
	setp.eq.s32 	%p11, %r3, 17;
	@%p11 bra 	$L__BB1_8;
	bra.uni 	$L__BB1_22;
$L__BB1_8:
	add.s64 	%rd78, %rd2, 4;
	add.s64 	%rd79, %rd22, 4;
	mov.b32 	%r210, 12;
	bra.uni 	$L__BB1_23;
$L__BB1_9:
	setp.gt.s32 	%p2, %r3, 24;
	@%p2 bra 	$L__BB1_13;
	setp.eq.s32 	%p6, %r3, 18;
	@%p6 bra 	$L__BB1_19;
	setp.eq.s32 	%p7, %r3, 24;
	@%p7 bra 	$L__BB1_12;
	bra.uni 	$L__BB1_22;
$L__BB1_12:
	mov.b32 	%r210, 16;
	mov.u64 	%rd78, %rd1;
	mov.u64 	%rd79, %rd23;
	bra.uni 	$L__BB1_23;
$L__BB1_13:
	setp.eq.s32 	%p3, %r3, 25;
	@%p3 bra 	$L__BB1_20;
	setp.eq.s32 	%p4, %r3, 26;
	@%p4 bra 	$L__BB1_21;
	setp.eq.s32 	%p5, %r3, 27;
	@%p5 bra 	$L__BB1_16;
	bra.uni 	$L__BB1_22;
$L__BB1_16:
	add.s64 	%rd78, %rd1, 12;
	add.s64 	%rd79, %rd23, 12;
	mov.b32 	%r210, 16;
	bra.uni 	$L__BB1_23;
$L__BB1_17:
	add.s64 	%rd78, %rd3, 4;
	add.s64 	%rd79, %rd21, 4;
	mov.b32 	%r210, 8;
	bra.uni 	$L__BB1_23;
$L__BB1_18:
	mov.b32 	%r210, 12;
	mov.u64 	%rd78, %rd2;
	mov.u64 	%rd79, %rd22;
	bra.uni 	$L__BB1_23;
$L__BB1_19:
	add.s64 	%rd78, %rd2, 8;
	add.s64 	%rd79, %rd22, 8;
	mov.b32 	%r210, 12;
	bra.uni 	$L__BB1_23;
$L__BB1_20:
	add.s64 	%rd78, %rd1, 4;
	add.s64 	%rd79, %rd23, 4;
	mov.b32 	%r210, 16;
	bra.uni 	$L__BB1_23;
$L__BB1_21:
	add.s64 	%rd78, %rd1, 8;
	add.s64 	%rd79, %rd23, 8;
	mov.b32 	%r210, 16;
	bra.uni 	$L__BB1_23;
$L__BB1_22:
	mov.b64 	%rd78, 0;
	mov.b32 	%r210, 0;
	mov.u64 	%rd79, %rd78;
$L__BB1_23:
	setp.ge.s32 	%p14, %r213, %r2;
	@%p14 bra 	$L__BB1_60;
	mul.wide.s32 	%rd31, %r213, 4;
	add.s64 	%rd32, %rd4, %rd31;
	ld.global.nc.u32 	%r43, [%rd32];
	mul.wide.s32 	%rd33, %r43, 8;
	add.s64 	%rd34, %rd3, %rd33;
	ld.global.nc.v2.f32 	{%f555, %f556}, [%rd34];
	mul.wide.s32 	%rd35, %r43, 12;
	add.s64 	%rd36, %rd2, %rd35;
	ld.global.nc.f32 	%f552, [%rd36];
	ld.global.nc.f32 	%f553, [%rd36+4];
	ld.global.nc.f32 	%f554, [%rd36+8];
	mul.wide.s32 	%rd37, %r43, 16;
	add.s64 	%rd38, %rd1, %rd37;
	ld.global.nc.v4.f32 	{%f548, %f549, %f550, %f551}, [%rd38];
	ld.global.nc.u32 	%r44, [%rd32+4];
	setp.eq.s32 	%p15, %r3, 0;
	add.s32 	%r45, %r213, 2;
	selp.b32 	%r212, %r45, %r44, %p15;
	mov.f32 	%f500, 0f00000000;
	mov.f32 	%f484, 0f3F800000;
	mov.f32 	%f485, %f484;
	mov.f32 	%f486, %f484;
	mov.f32 	%f487, %f484;
	mov.f32 	%f488, %f484;
	mov.f32 	%f489, %f484;
	mov.f32 	%f490, %f484;
	mov.f32 	%f491, %f484;
	mov.f32 	%f492, %f484;
	mov.f32 	%f493, %f484;
	mov.f32 	%f494, %f484;
	mov.f32 	%f495, %f484;
	mov.f32 	%f496, %f484;
	mov.f32 	%f497, %f484;
	mov.f32 	%f498, %f484;
	mov.f32 	%f499, %f484;
	mov.f32 	%f501, %f500;
	mov.f32 	%f502, %f500;
	mov.f32 	%f503, %f500;
	mov.f32 	%f504, %f500;
	mov.f32 	%f505, %f500;
	mov.f32 	%f506, %f500;
	mov.f32 	%f507, %f500;
	mov.f32 	%f508, %f500;
	mov.f32 	%f509, %f500;
	mov.f32 	%f510, %f500;
	mov.f32 	%f511, %f500;
	mov.f32 	%f512, %f500;
	mov.f32 	%f513, %f500;
	mov.f32 	%f514, %f500;
	mov.f32 	%f515, %f500;
	mov.f32 	%f516, %f500;
	mov.f32 	%f517, %f500;
	mov.f32 	%f518, %f500;
	mov.f32 	%f519, %f500;
	mov.f32 	%f520, %f500;
	mov.f32 	%f521, %f500;
	mov.f32 	%f522, %f500;
	mov.f32 	%f523, %f500;
	mov.f32 	%f524, %f500;
	mov.f32 	%f525, %f500;
	mov.f32 	%f526, %f500;
	mov.f32 	%f527, %f500;
	mov.f32 	%f528, %f500;
	mov.f32 	%f529, %f500;
	mov.f32 	%f530, %f500;
	mov.f32 	%f531, %f500;
	mov.f32 	%f532, %f500;
	mov.f32 	%f533, %f500;
	mov.f32 	%f534, %f500;
	mov.f32 	%f535, %f500;
	mov.f32 	%f536, %f500;
	mov.f32 	%f537, %f500;
	mov.f32 	%f538, %f500;
	mov.f32 	%f539, %f500;
	mov.f32 	%f540, %f500;
	mov.f32 	%f541, %f500;
	mov.f32 	%f542, %f500;
	mov.f32 	%f543, %f500;
	mov.f32 	%f544, %f500;
	mov.f32 	%f545, %f500;
	mov.f32 	%f546, %f500;
	mov.f32 	%f547, %f500;
$L__BB1_25:
	setp.eq.s64 	%p16, %rd79, 0;
	@%p16 bra 	$L__BB1_27;
	mul.lo.s32 	%r46, %r212, %r210;
	cvt.s64.s32 	%rd39, %r46;
	add.s64 	%rd40, %rd78, %rd39;
	ld.global.nc.u32 	%r214, [%rd40];
$L__BB1_27:
	mov.u32 	%r47, %tid.y;
	mov.u32 	%r48, %ntid.x;
	mov.u32 	%r49, %tid.x;
	mad.lo.s32 	%r50, %r47, %r48, %r49;
	setp.eq.s32 	%p17, %r50, 0;
	mov.u32 	%r51, %ctaid.x;
	shl.b32 	%r52, %r51, 5;
	shl.b32 	%r53, %r49, 2;
	add.s32 	%r11, %r52, %r53;
	cvt.rn.f32.u32 	%f196, %r11;
	sub.f32 	%f197, %f555, %f196;
	mov.u32 	%r54, %ctaid.y;
	shl.b32 	%r55, %r54, 4;
	shl.b32 	%r56, %r47, 2;
	add.s32 	%r12, %r55, %r56;
	cvt.rn.f32.u32 	%f198, %r12;
	sub.f32 	%f199, %f556, %f198;
	mul.f32 	%f200, %f548, %f197;
	fma.rn.f32 	%f201, %f197, %f200, %f551;
	mul.f32 	%f202, %f550, %f199;
	fma.rn.f32 	%f203, %f199, %f202, %f201;
	mul.f32 	%f204, %f549, %f197;
	fma.rn.f32 	%f165, %f204, %f199, %f203;
	// begin inline asm
	ex2.approx.ftz.f32 %f164, %f165;
	// end inline asm
	mul.f32 	%f205, %f164, %f499;
	fma.rn.f32 	%f547, %f552, %f205, %f547;
	fma.rn.f32 	%f546, %f553, %f205, %f546;
	fma.rn.f32 	%f545, %f554, %f205, %f545;
	sub.f32 	%f499, %f499, %f205;
	or.b32  	%r57, %r11, 1;
	cvt.rn.f32.u32 	%f207, %r57;
	sub.f32 	%f208, %f555, %f207;
	mul.f32 	%f209, %f548, %f208;
	fma.rn.f32 	%f210, %f208, %f209, %f551;
	fma.rn.f32 	%f211, %f199, %f202, %f210;
	mul.f32 	%f212, %f549, %f208;
	fma.rn.f32 	%f167, %f212, %f199, %f211;
	// begin inline asm
	ex2.approx.ftz.f32 %f166, %f167;
	// end inline asm
	mul.f32 	%f213, %f166, %f498;
	fma.rn.f32 	%f544, %f552, %f213, %f544;
	fma.rn.f32 	%f543, %f553, %f213, %f543;
	fma.rn.f32 	%f542, %f554, %f213, %f542;
	sub.f32 	%f498, %f498, %f213;
	or.b32  	%r58, %r11, 2;
	cvt.rn.f32.u32 	%f215, %r58;
	sub.f32 	%f216, %f555, %f215;
	mul.f32 	%f217, %f548, %f216;
	fma.rn.f32 	%f218, %f216, %f217, %f551;
	fma.rn.f32 	%f219, %f199, %f202, %f218;
	mul.f32 	%f220, %f549, %f216;
	fma.rn.f32 	%f169, %f220, %f199, %f219;
	// begin inline asm
	ex2.approx.ftz.f32 %f168, %f169;
	// end inline asm
	mul.f32 	%f221, %f168, %f497;
	fma.rn.f32 	%f541, %f552, %f221, %f541;
	fma.rn.f32 	%f540, %f553, %f221, %f540;
	fma.rn.f32 	%f539, %f554, %f221, %f539;
	sub.f32 	%f497, %f497, %f221;
	or.b32  	%r59, %r11, 3;
	cvt.rn.f32.u32 	%f223, %r59;
	sub.f32 	%f224, %f555, %f223;
	mul.f32 	%f225, %f548, %f224;
	fma.rn.f32 	%f226, %f224, %f225, %f551;
	fma.rn.f32 	%f227, %f199, %f202, %f226;
	mul.f32 	%f228, %f549, %f224;
	fma.rn.f32 	%f171, %f228, %f199, %f227;
	// begin inline asm
	ex2.approx.ftz.f32 %f170, %f171;
	// end inline asm
	mul.f32 	%f229, %f170, %f496;
	fma.rn.f32 	%f538, %f552, %f229, %f538;
	fma.rn.f32 	%f537, %f553, %f229, %f537;
	fma.rn.f32 	%f536, %f554, %f229, %f536;
	sub.f32 	%f496, %f496, %f229;
	or.b32  	%r13, %r12, 1;
	cvt.rn.f32.u32 	%f231, %r13;
	sub.f32 	%f232, %f556, %f231;
	mul.f32 	%f233, %f550, %f232;
	fma.rn.f32 	%f234, %f232, %f233, %f201;
	fma.rn.f32 	%f173, %f204, %f232, %f234;
	// begin inline asm
	ex2.approx.ftz.f32 %f172, %f173;
	// end inline asm
	mul.f32 	%f235, %f172, %f495;
	fma.rn.f32 	%f535, %f552, %f235, %f535;
	fma.rn.f32 	%f534, %f553, %f235, %f534;
	fma.rn.f32 	%f533, %f554, %f235, %f533;
	sub.f32 	%f495, %f495, %f235;
	fma.rn.f32 	%f237, %f232, %f233, %f210;
	fma.rn.f32 	%f175, %f212, %f232, %f237;
	// begin inline asm
	ex2.approx.ftz.f32 %f174, %f175;
	// end inline asm
	mul.f32 	%f238, %f174, %f494;
	fma.rn.f32 	%f532, %f552, %f238, %f532;
	fma.rn.f32 	%f531, %f553, %f238, %f531;
	fma.rn.f32 	%f530, %f554, %f238, %f530;
	sub.f32 	%f494, %f494, %f238;
	fma.rn.f32 	%f240, %f232, %f233, %f218;
	fma.rn.f32 	%f177, %f220, %f232, %f240;
	// begin inline asm
	ex2.approx.ftz.f32 %f176, %f177;
	// end inline asm
	mul.f32 	%f241, %f176, %f493;
	fma.rn.f32 	%f529, %f552, %f241, %f529;
	fma.rn.f32 	%f528, %f553, %f241, %f528;
	fma.rn.f32 	%f527, %f554, %f241, %f527;
	sub.f32 	%f493, %f493, %f241;
	fma.rn.f32 	%f243, %f232, %f233, %f226;
	fma.rn.f32 	%f179, %f228, %f232, %f243;
	// begin inline asm
	ex2.approx.ftz.f32 %f178, %f179;
	// end inline asm
	mul.f32 	%f244, %f178, %f492;
	fma.rn.f32 	%f526, %f552, %f244, %f526;
	fma.rn.f32 	%f525, %f553, %f244, %f525;
	fma.rn.f32 	%f524, %f554, %f244, %f524;
	sub.f32 	%f492, %f492, %f244;
	or.b32  	%r14, %r12, 2;
	cvt.rn.f32.u32 	%f246, %r14;
	sub.f32 	%f247, %f556, %f246;
	mul.f32 	%f248, %f550, %f247;
	fma.rn.f32 	%f249, %f247, %f248, %f201;
	fma.rn.f32 	%f181, %f204, %f247, %f249;
	// begin inline asm
	ex2.approx.ftz.f32 %f180, %f181;
	// end inline asm
	mul.f32 	%f250, %f180, %f491;
	fma.rn.f32 	%f523, %f552, %f250, %f523;
	fma.rn.f32 	%f522, %f553, %f250, %f522;
	fma.rn.f32 	%f521, %f554, %f250, %f521;
	sub.f32 	%f491, %f491, %f250;
	fma.rn.f32 	%f252, %f247, %f248, %f210;
	fma.rn.f32 	%f183, %f212, %f247, %f252;
	// begin inline asm
	ex2.approx.ftz.f32 %f182, %f183;
	// end inline asm
	mul.f32 	%f253, %f182, %f490;
	fma.rn.f32 	%f520, %f552, %f253, %f520;
	fma.rn.f32 	%f519, %f553, %f253, %f519;
	fma.rn.f32 	%f518, %f554, %f253, %f518;
	sub.f32 	%f490, %f490, %f253;
	fma.rn.f32 	%f255, %f247, %f248, %f218;
	fma.rn.f32 	%f185, %f220, %f247, %f255;
	// begin inline asm
	ex2.approx.ftz.f32 %f184, %f185;
	// end inline asm
	mul.f32 	%f256, %f184, %f489;
	fma.rn.f32 	%f517, %f552, %f256, %f517;
	fma.rn.f32 	%f516, %f553, %f256, %f516;
	fma.rn.f32 	%f515, %f554, %f256, %f515;
	sub.f32 	%f489, %f489, %f256;
	fma.rn.f32 	%f258, %f247, %f248, %f226;
	fma.rn.f32 	%f187, %f228, %f247, %f258;
	// begin inline asm
	ex2.approx.ftz.f32 %f186, %f187;
	// end inline asm
	mul.f32 	%f259, %f186, %f488;
	fma.rn.f32 	%f514, %f552, %f259, %f514;
	fma.rn.f32 	%f513, %f553, %f259, %f513;
	fma.rn.f32 	%f512, %f554, %f259, %f512;
	sub.f32 	%f488, %f488, %f259;
	or.b32  	%r15, %r12, 3;
	cvt.rn.f32.u32 	%f261, %r15;
	sub.f32 	%f262, %f556, %f261;
	mul.f32 	%f263, %f550, %f262;
	fma.rn.f32 	%f264, %f262, %f263, %f201;
	fma.rn.f32 	%f189, %f204, %f262, %f264;
	// begin inline asm
	ex2.approx.ftz.f32 %f188, %f189;
	// end inline asm
	mul.f32 	%f265, %f188, %f487;
	fma.rn.f32 	%f511, %f552, %f265, %f511;
	fma.rn.f32 	%f510, %f553, %f265, %f510;
	fma.rn.f32 	%f509, %f554, %f265, %f509;
	sub.f32 	%f487, %f487, %f265;
	fma.rn.f32 	%f267, %f262, %f263, %f210;
	fma.rn.f32 	%f191, %f212, %f262, %f267;
	// begin inline asm
	ex2.approx.ftz.f32 %f190, %f191;
	// end inline asm
	mul.f32 	%f268, %f190, %f486;
	fma.rn.f32 	%f508, %f552, %f268, %f508;
	fma.rn.f32 	%f507, %f553, %f268, %f507;
	fma.rn.f32 	%f506, %f554, %f268, %f506;
	sub.f32 	%f486, %f486, %f268;
	fma.rn.f32 	%f270, %f262, %f263, %f218;
	fma.rn.f32 	%f193, %f220, %f262, %f270;
	// begin inline asm
	ex2.approx.ftz.f32 %f192, %f193;
	// end inline asm
	mul.f32 	%f271, %f192, %f485;
	fma.rn.f32 	%f505, %f552, %f271, %f505;
	fma.rn.f32 	%f504, %f553, %f271, %f504;
	fma.rn.f32 	%f503, %f554, %f271, %f503;
	sub.f32 	%f485, %f485, %f271;
	fma.rn.f32 	%f273, %f262, %f263, %f226;
	fma.rn.f32 	%f195, %f228, %f262, %f273;
	// begin inline asm
	ex2.approx.ftz.f32 %f194, %f195;
	// end inline asm
	mul.f32 	%f274, %f194, %f484;
	fma.rn.f32 	%f502, %f552, %f274, %f502;
	fma.rn.f32 	%f501, %f553, %f274, %f501;
	fma.rn.f32 	%f500, %f554, %f274, %f500;
	sub.f32 	%f484, %f484, %f274;
	setp.geu.f32 	%p18, %f499, 0f38D1B717;
	setp.geu.f32 	%p19, %f498, 0f38D1B717;
	or.pred  	%p20, %p18, %p19;
	setp.geu.f32 	%p21, %f497, 0f38D1B717;
	or.pred  	%p22, %p20, %p21;
	setp.geu.f32 	%p23, %f496, 0f38D1B717;
	or.pred  	%p24, %p22, %p23;
	setp.geu.f32 	%p25, %f495, 0f38D1B717;
	or.pred  	%p26, %p24, %p25;
	setp.geu.f32 	%p27, %f494, 0f38D1B717;
	or.pred  	%p28, %p26, %p27;
	setp.geu.f32 	%p29, %f493, 0f38D1B717;
	or.pred  	%p30, %p28, %p29;
	setp.geu.f32 	%p31, %f492, 0f38D1B717;
	or.pred  	%p32, %p30, %p31;
	setp.geu.f32 	%p33, %f491, 0f38D1B717;
	or.pred  	%p34, %p32, %p33;
	setp.geu.f32 	%p35, %f490, 0f38D1B717;
	or.pred  	%p36, %p34, %p35;
	setp.geu.f32 	%p37, %f489, 0f38D1B717;
	or.pred  	%p38, %p36, %p37;
	setp.geu.f32 	%p39, %f488, 0f38D1B717;
	or.pred  	%p40, %p38, %p39;
	setp.geu.f32 	%p41, %f487, 0f38D1B717;
	or.pred  	%p42, %p40, %p41;
	setp.geu.f32 	%p43, %f486, 0f38D1B717;
	or.pred  	%p44, %p42, %p43;
	setp.geu.f32 	%p45, %f485, 0f38D1B717;
	or.pred  	%p46, %p44, %p45;
	setp.geu.f32 	%p47, %f484, 0f38D1B717;
	or.pred  	%p48, %p46, %p47;
	shfl.sync.idx.b32	%r60|%p49, %r214, 0, 31, -1;
	add.s32 	%r61, %r213, 3;
	selp.b32 	%r212, %r61, %r60, %p17;
	shfl.sync.idx.b32	%r62|%p50, %r214, 8, 31, -1;
	mov.b32 	%f555, %r62;
	shfl.sync.idx.b32	%r63|%p51, %r214, 9, 31, -1;
	mov.b32 	%f556, %r63;
	shfl.sync.idx.b32	%r64|%p52, %r214, 16, 31, -1;
	mov.b32 	%f552, %r64;
	shfl.sync.idx.b32	%r65|%p53, %r214, 17, 31, -1;
	mov.b32 	%f553, %r65;
	shfl.sync.idx.b32	%r66|%p54, %r214, 18, 31, -1;
	mov.b32 	%f554, %r66;
	shfl.sync.idx.b32	%r67|%p55, %r214, 24, 31, -1;
	mov.b32 	%f548, %r67;
	shfl.sync.idx.b32	%r68|%p56, %r214, 25, 31, -1;
	mov.b32 	%f549, %r68;
	shfl.sync.idx.b32	%r69|%p57, %r214, 26, 31, -1;
	mov.b32 	%f550, %r69;
	shfl.sync.idx.b32	%r70|%p58, %r214, 27, 31, -1;
	mov.b32 	%f551, %r70;
	add.s32 	%r213, %r213, 1;
	setp.lt.s32 	%p59, %r213, %r2;
	and.pred  	%p60, %p59, %p48;
	mov.b32 	%r71, -1;
	vote.sync.any.pred 	%p61, %p60, %r71;
	@%p61 bra 	$L__BB1_25;
	ld.param.u32 	%r194, [_Z10renderCUDAPK4int2PKjiiiPK6float2PK6float3PKfPK6float4S7_P6uchar3_param_3];
	ld.param.u32 	%r162, [_Z10renderCUDAPK4int2PKjiiiPK6float2PK6float3PKfPK6float4S7_P6uchar3_param_2];
	setp.ge.u32 	%p62, %r11, %r162;
	setp.ge.u32 	%p63, %r12, %r194;
	or.pred  	%p64, %p62, %p63;
	@%p64 bra 	$L__BB1_30;
	ld.param.u64 	%rd75, [_Z10renderCUDAPK4int2PKjiiiPK6float2PK6float3PKfPK6float4S7_P6uchar3_param_10];
	ld.param.u32 	%r163, [_Z10renderCUDAPK4int2PKjiiiPK6float2PK6float3PKfPK6float4S7_P6uchar3_param_2];
	mov.u32 	%r76, %tid.x;
	shl.b32 	%r77, %r76, 2;
	add.s32 	%r78, %r52, %r77;
	mad.lo.s32 	%r79, %r12, %r163, %r78;
	setp.lt.f32 	%p65, %f499, 0f38D1B717;
	selp.f32 	%f276, 0f00000000, %f499, %p65;
	fma.rn.f32 	%f277, %f159, %f276, %f547;
	mul.f32 	%f278, %f277, 0f437F0000;
	max.f32 	%f279, %f278, 0f00000000;
	min.f32 	%f280, %f279, 0f437F0000;
	cvt.rzi.u32.f32 	%r80, %f280;
	cvta.to.global.u64 	%rd41, %rd75;
	mul.wide.s32 	%rd42, %r79, 3;
	add.s64 	%rd43, %rd41, %rd42;
	st.global.u8 	[%rd43], %r80;
	fma.rn.f32 	%f281, %f160, %f276, %f546;
	mul.f32 	%f282, %f281, 0f437F0000;
	max.f32 	%f283, %f282, 0f00000000;
	min.f32 	%f284, %f283, 0f437F0000;
	cvt.rzi.u32.f32 	%r81, %f284;
	st.global.u8 	[%rd43+1], %r81;
	fma.rn.f32 	%f285, %f161, %f276, %f545;
	mul.f32 	%f286, %f285, 0f437F0000;
	max.f32 	%f287, %f286, 0f00000000;
	min.f32 	%f288, %f287, 0f437F0000;
	cvt.rzi.u32.f32 	%r82, %f288;
	st.global.u8 	[%rd43+2], %r82;
$L__BB1_30:
	ld.param.u32 	%r195, [_Z10renderCUDAPK4int2PKjiiiPK6float2PK6float3PKfPK6float4S7_P6uchar3_param_3];
	ld.param.u32 	%r164, [_Z10renderCUDAPK4int2PKjiiiPK6float2PK6float3PKfPK6float4S7_P6uchar3_param_2];
	setp.ge.u32 	%p66, %r12, %r195;
	setp.ge.u32 	%p67, %r57, %r164;
	or.pred  	%p68, %p67, %p66;
	@%p68 bra 	$L__BB1_32;
	ld.param.u64 	%rd76, [_Z10renderCUDAPK4int2PKjiiiPK6float2PK6float3PKfPK6float4S7_P6uchar3_param_10];
	ld.param.u32 	%r165, [_Z10renderCUDAPK4int2PKjiiiPK6float2PK6float3PKfPK6float4S7_P6uchar3_param_2];
	mad.lo.s32 	%r88, %r12, %r165, %r57;
	setp.lt.f32 	%p69, %f498, 0f38D1B717;
	selp.f32 	%f289, 0f00000000, %f498, %p69;
	fma.rn.f32 	%f290, %f159, %f289, %f544;
	mul.f32 	%f291, %f290, 0f437F0000;
	max.f32 	%f292, %f291, 0f00000000;
	min.f32 	%f293, %f292, 0f437F0000;
	cvt.rzi.u32.f32 	%r89, %f293;
	cvta.to.global.u64 	%rd44, %rd76;
	mul.wide.s32 	%rd45, %r88, 3;
	add.s64 	%rd46, %rd44, %rd45;
	st.global.u8 	[%rd46], %r89;
	fma.rn.f32 	%f294, %f160, %f289, %f543;
	mul.f32 	%f295, %f294, 0f437F0000;
	max.f32 	%f296, %f295, 0f00000000;
	min.f32 	%f297, %f296, 0f437F0000;
	cvt.rzi.u32.f32 	%r90, %f297;
	st.global.u8 	[%rd46+1], %r90;
	fma.rn.f32 	%f298, %f161, %f289, %f542;
	mul.f32 	%f299, %f298, 0f437F0000;
	max.f32 	%f300, %f299, 0f00000000;
	min.f32 	%f301, %f300, 0f437F0000;
	cvt.rzi.u32.f32 	%r91, %f301;
	st.global.u8 	[%rd46+2], %r91;
$L__BB1_32:
	ld.param.u64 	%rd77, [_Z10renderCUDAPK4int2PKjiiiPK6float2PK6float3PKfPK6float4S7_P6uchar3_param_10];
	ld.param.u32 	%r196, [_Z10renderCUDAPK4int2PKjiiiPK6float2PK6float3PKfPK6float4S7_P6uchar3_param_3];
	ld.param.u32 	%r166, [_Z10renderCUDAPK4int2PKjiiiPK6float2PK6float3PKfPK6float4S7_P6uchar3_param_2];
	cvta.to.global.u64 	%rd19, %rd77;
	setp.ge.u32 	%p70, %r12, %r196;
	add.s32 	%r20, %r11, 2;
	setp.ge.u32 	%p71, %r20, %r166;
	or.pred  	%p72, %p71, %p70;
	@%p72 bra 	$L__BB1_34;
	ld.param.u32 	%r167, [_Z10renderCUDAPK4int2PKjiiiPK6float2PK6float3PKfPK6float4S7_P6uchar3_param_2];
	mad.lo.s32 	%r93, %r12, %r167, %r20;
	setp.lt.f32 	%p73, %f497, 0f38D1B717;
	selp.f32 	%f302, 0f00000000, %f497, %p73;
	fma.rn.f32 	%f303, %f159, %f302, %f541;
	mul.f32 	%f304, %f303, 0f437F0000;
	max.f32 	%f305, %f304, 0f00000000;
	min.f32 	%f306, %f305, 0f437F0000;
	cvt.rzi.u32.f32 	%r94, %f306;
	mul.wide.s32 	%rd47, %r93, 3;
	add.s64 	%rd48, %rd19, %rd47;
	st.global.u8 	[%rd48], %r94;
	fma.rn.f32 	%f307, %f160, %f302, %f540;
	mul.f32 	%f308, %f307, 0f437F0000;
	max.f32 	%f309, %f308, 0f00000000;
	min.f32 	%f310, %f309, 0f437F0000;
	cvt.rzi.u32.f32 	%r95, %f310;
	st.global.u8 	[%rd48+1], %r95;
	fma.rn.f32 	%f311, %f161, %f302, %f539;
	mul.f32 	%f312, %f311, 0f437F0000;
	max.f32 	%f313, %f312, 0f00000000;
	min.f32 	%f314, %f313, 0f437F0000;
	cvt.rzi.u32.f32 	%r96, %f314;
	st.global.u8 	[%rd48+2], %r96;
$L__BB1_34:
	ld.param.u32 	%r197, [_Z10renderCUDAPK4int2PKjiiiPK6float2PK6float3PKfPK6float4S7_P6uchar3_param_3];
	ld.param.u32 	%r168, [_Z10renderCUDAPK4int2PKjiiiPK6float2PK6float3PKfPK6float4S7_P6uchar3_param_2];
	setp.ge.u32 	%p74, %r12, %r197;
	add.s32 	%r21, %r11, 3;
	setp.ge.u32 	%p75, %r21, %r168;
	or.pred  	%p76, %p75, %p74;
	@%p76 bra 	$L__BB1_36;
	ld.param.u32 	%r169, [_Z10renderCUDAPK4int2PKjiiiPK6float2PK6float3PKfPK6float4S7_P6uchar3_param_2];
	mad.lo.s32 	%r98, %r12, %r169, %r21;
	setp.lt.f32 	%p77, %f496, 0f38D1B717;
	selp.f32 	%f315, 0f00000000, %f496, %p77;
	fma.rn.f32 	%f316, %f159, %f315, %f538;
	mul.f32 	%f317, %f316, 0f437F0000;
	max.f32 	%f318, %f317, 0f00000000;
	min.f32 	%f319, %f318, 0f437F0000;
	cvt.rzi.u32.f32 	%r99, %f319;
	mul.wide.s32 	%rd49, %r98, 3;
	add.s64 	%rd50, %rd19, %rd49;
	st.global.u8 	[%rd50], %r99;
	fma.rn.f32 	%f320, %f160, %f315, %f537;
	mul.f32 	%f321, %f320, 0f437F0000;
	max.f32 	%f322, %f321, 0f00000000;
	min.f32 	%f323, %f322, 0f437F0000;
	cvt.rzi.u32.f32 	%r100, %f323;
	st.global.u8 	[%rd50+1], %r100;
	fma.rn.f32 	%f324, %f161, %f315, %f536;
	mul.f32 	%f325, %f324, 0f437F0000;
	max.f32 	%f326, %f325, 0f00000000;
	min.f32 	%f327, %f326, 0f437F0000;
	cvt.rzi.u32.f32 	%r101, %f327;
	st.global.u8 	[%rd50+2], %r101;
$L__BB1_36:
	ld.param.u32 	%r198, [_Z10renderCUDAPK4int2PKjiiiPK6float2PK6float3PKfPK6float4S7_P6uchar3_param_3];
	ld.param.u32 	%r170, [_Z10renderCUDAPK4int2PKjiiiPK6float2PK6float3PKfPK6float4S7_P6uchar3_param_2];
	setp.ge.u32 	%p78, %r11, %r170;
	setp.ge.u32 	%p79, %r13, %r198;
	or.pred  	%p80, %p78, %p79;
	@%p80 bra 	$L__BB1_38;
	ld.param.u32 	%r171, [_Z10renderCUDAPK4int2PKjiiiPK6float2PK6float3PKfPK6float4S7_P6uchar3_param_2];
	mad.lo.s32 	%r103, %r13, %r171, %r11;
	setp.lt.f32 	%p81, %f495, 0f38D1B717;
	selp.f32 	%f328, 0f00000000, %f495, %p81;
	fma.rn.f32 	%f329, %f159, %f328, %f535;
	mul.f32 	%f330, %f329, 0f437F0000;
	max.f32 	%f331, %f330, 0f00000000;
	min.f32 	%f332, %f331, 0f437F0000;
	cvt.rzi.u32.f32 	%r104, %f332;
	mul.wide.s32 	%rd51, %r103, 3;
	add.s64 	%rd52, %rd19, %rd51;
	st.global.u8 	[%rd52], %r104;
	fma.rn.f32 	%f333, %f160, %f328, %f534;
	mul.f32 	%f334, %f333, 0f437F0000;
	max.f32 	%f335, %f334, 0f00000000;
	min.f32 	%f336, %f335, 0f437F0000;
	cvt.rzi.u32.f32 	%r105, %f336;
	st.global.u8 	[%rd52+1], %r105;
	fma.rn.f32 	%f337, %f161, %f328, %f533;
	mul.f32 	%f338, %f337, 0f437F0000;
	max.f32 	%f339, %f338, 0f00000000;
	min.f32 	%f340, %f339, 0f437F0000;
	cvt.rzi.u32.f32 	%r106, %f340;
	st.global.u8 	[%rd52+2], %r106;
$L__BB1_38:
	ld.param.u32 	%r199, [_Z10renderCUDAPK4int2PKjiiiPK6float2PK6float3PKfPK6float4S7_P6uchar3_param_3];
	ld.param.u32 	%r172, [_Z10renderCUDAPK4int2PKjiiiPK6float2PK6float3PKfPK6float4S7_P6uchar3_param_2];
	setp.ge.u32 	%p82, %r13, %r199;
	setp.ge.u32 	%p83, %r57, %r172;
	or.pred  	%p84, %p83, %p82;
	@%p84 bra 	$L__BB1_40;
	ld.param.u32 	%r173, [_Z10renderCUDAPK4int2PKjiiiPK6float2PK6float3PKfPK6float4S7_P6uchar3_param_2];
	mad.lo.s32 	%r108, %r13, %r173, %r57;
	setp.lt.f32 	%p85, %f494, 0f38D1B717;
	selp.f32 	%f341, 0f00000000, %f494, %p85;
	fma.rn.f32 	%f342, %f159, %f341, %f532;
	mul.f32 	%f343, %f342, 0f437F0000;
	max.f32 	%f344, %f343, 0f00000000;
	min.f32 	%f345, %f344, 0f437F0000;
	cvt.rzi.u32.f32 	%r109, %f345;
	mul.wide.s32 	%rd53, %r108, 3;
	add.s64 	%rd54, %rd19, %rd53;
	st.global.u8 	[%rd54], %r109;
	fma.rn.f32 	%f346, %f160, %f341, %f531;
	mul.f32 	%f347, %f346, 0f437F0000;
	max.f32 	%f348, %f347, 0f00000000;
	min.f32 	%f349, %f348, 0f437F0000;
	cvt.rzi.u32.f32 	%r110, %f349;
	st.global.u8 	[%rd54+1], %r110;
	fma.rn.f32 	%f350, %f161, %f341, %f530;
	mul.f32 	%f351, %f350, 0f437F0000;
	max.f32 	%f352, %f351, 0f00000000;
	min.f32 	%f353, %f352, 0f437F0000;
	cvt.rzi.u32.f32 	%r111, %f353;
	st.global.u8 	[%rd54+2], %r111;
$L__BB1_40:
	ld.param.u32 	%r200, [_Z10renderCUDAPK4int2PKjiiiPK6float2PK6float3PKfPK6float4S7_P6uchar3_param_3];
	ld.param.u32 	%r174, [_Z10renderCUDAPK4int2PKjiiiPK6float2PK6float3PKfPK6float4S7_P6uchar3_param_2];
	setp.ge.u32 	%p86, %r13, %r200;
	setp.ge.u32 	%p87, %r20, %r174;
	or.pred  	%p88, %p87, %p86;
	@%p88 bra 	$L__BB1_42;
	ld.param.u32 	%r175, [_Z10renderCUDAPK4int2PKjiiiPK6float2PK6float3PKfPK6float4S7_P6uchar3_param_2];
	mad.lo.s32 	%r113, %r13, %r175, %r20;
	setp.lt.f32 	%p89, %f493, 0f38D1B717;
	selp.f32 	%f354, 0f00000000, %f493, %p89;
	fma.rn.f32 	%f355, %f159, %f354, %f529;
	mul.f32 	%f356, %f355, 0f437F0000;
	max.f32 	%f357, %f356, 0f00000000;
	min.f32 	%f358, %f357, 0f437F0000;
	cvt.rzi.u32.f32 	%r114, %f358;
	mul.wide.s32 	%rd55, %r113, 3;
	add.s64 	%rd56, %rd19, %rd55;
	st.global.u8 	[%rd56], %r114;
	fma.rn.f32 	%f359, %f160, %f354, %f528;
	mul.f32 	%f360, %f359, 0f437F0000;
	max.f32 	%f361, %f360, 0f00000000;
	min.f32 	%f362, %f361, 0f437F0000;
	cvt.rzi.u32.f32 	%r115, %f362;
	st.global.u8 	[%rd56+1], %r115;
	fma.rn.f32 	%f363, %f161, %f354, %f527;
	mul.f32 	%f364, %f363, 0f437F0000;
	max.f32 	%f365, %f364, 0f00000000;
	min.f32 	%f366, %f365, 0f437F0000;
	cvt.rzi.u32.f32 	%r116, %f366;
	st.global.u8 	[%rd56+2], %r116;
$L__BB1_42:
	ld.param.u32 	%r201, [_Z10renderCUDAPK4int2PKjiiiPK6float2PK6float3PKfPK6float4S7_P6uchar3_param_3];
	ld.param.u32 	%r176, [_Z10renderCUDAPK4int2PKjiiiPK6float2PK6float3PKfPK6float4S7_P6uchar3_param_2];
	setp.ge.u32 	%p90, %r13, %r201;
	setp.ge.u32 	%p91, %r21, %r176;
	or.pred  	%p92, %p91, %p90;
	@%p92 bra 	$L__BB1_44;
	ld.param.u32 	%r177, [_Z10renderCUDAPK4int2PKjiiiPK6float2PK6float3PKfPK6float4S7_P6uchar3_param_2];
	mad.lo.s32 	%r118, %r13, %r177, %r21;
	setp.lt.f32 	%p93, %f492, 0f38D1B717;
	selp.f32 	%f367, 0f00000000, %f492, %p93;
	fma.rn.f32 	%f368, %f159, %f367, %f526;
	mul.f32 	%f369, %f368, 0f437F0000;
	max.f32 	%f370, %f369, 0f00000000;
	min.f32 	%f371, %f370, 0f437F0000;
	cvt.rzi.u32.f32 	%r119, %f371;
	mul.wide.s32 	%rd57, %r118, 3;
	add.s64 	%rd58, %rd19, %rd57;
	st.global.u8 	[%rd58], %r119;
	fma.rn.f32 	%f372, %f160, %f367, %f525;
	mul.f32 	%f373, %f372, 0f437F0000;
	max.f32 	%f374, %f373, 0f00000000;
	min.f32 	%f375, %f374, 0f437F0000;
	cvt.rzi.u32.f32 	%r120, %f375;
	st.global.u8 	[%rd58+1], %r120;
	fma.rn.f32 	%f376, %f161, %f367, %f524;
	mul.f32 	%f377, %f376, 0f437F0000;
	max.f32 	%f378, %f377, 0f00000000;
	min.f32 	%f379, %f378, 0f437F0000;
	cvt.rzi.u32.f32 	%r121, %f379;
	st.global.u8 	[%rd58+2], %r121;
$L__BB1_44:
	ld.param.u32 	%r202, [_Z10renderCUDAPK4int2PKjiiiPK6float2PK6float3PKfPK6float4S7_P6uchar3_param_3];
	ld.param.u32 	%r178, [_Z10renderCUDAPK4int2PKjiiiPK6float2PK6float3PKfPK6float4S7_P6uchar3_param_2];
	setp.ge.u32 	%p94, %r11, %r178;
	setp.ge.u32 	%p95, %r14, %r202;
	or.pred  	%p96, %p94, %p95;
	@%p96 bra 	$L__BB1_46;
	ld.param.u32 	%r179, [_Z10renderCUDAPK4int2PKjiiiPK6float2PK6float3PKfPK6float4S7_P6uchar3_param_2];
	mad.lo.s32 	%r123, %r14, %r179, %r11;
	setp.lt.f32 	%p97, %f491, 0f38D1B717;
	selp.f32 	%f380, 0f00000000, %f491, %p97;
	fma.rn.f32 	%f381, %f159, %f380, %f523;
	mul.f32 	%f382, %f381, 0f437F0000;
	max.f32 	%f383, %f382, 0f00000000;
	min.f32 	%f384, %f383, 0f437F0000;
	cvt.rzi.u32.f32 	%r124, %f384;
	mul.wide.s32 	%rd59, %r123, 3;
	add.s64 	%rd60, %rd19, %rd59;
	st.global.u8 	[%rd60], %r124;
	fma.rn.f32 	%f385, %f160, %f380, %f522;
	mul.f32 	%f386, %f385, 0f437F0000;
	max.f32 	%f387, %f386, 0f00000000;
	min.f32 	%f388, %f387, 0f437F0000;
	cvt.rzi.u32.f32 	%r125, %f388;
	st.global.u8 	[%rd60+1], %r125;
	fma.rn.f32 	%f389, %f161, %f380, %f521;
	mul.f32 	%f390, %f389, 0f437F0000;
	max.f32 	%f391, %f390, 0f00000000;
	min.f32 	%f392, %f391, 0f437F0000;
	cvt.rzi.u32.f32 	%r126, %f392;
	st.global.u8 	[%rd60+2], %r126;
$L__BB1_46:
	ld.param.u32 	%r203, [_Z10renderCUDAPK4int2PKjiiiPK6float2PK6float3PKfPK6float4S7_P6uchar3_param_3];
	ld.param.u32 	%r180, [_Z10renderCUDAPK4int2PKjiiiPK6float2PK6float3PKfPK6float4S7_P6uchar3_param_2];
	setp.ge.u32 	%p98, %r14, %r203;
	setp.ge.u32 	%p99, %r57, %r180;
	or.pred  	%p100, %p99, %p98;
	@%p100 bra 	$L__BB1_48;
	ld.param.u32 	%r181, [_Z10renderCUDAPK4int2PKjiiiPK6float2PK6float3PKfPK6float4S7_P6uchar3_param_2];
	mad.lo.s32 	%r128, %r14, %r181, %r57;
	setp.lt.f32 	%p101, %f490, 0f38D1B717;
	selp.f32 	%f393, 0f00000000, %f490, %p101;
	fma.rn.f32 	%f394, %f159, %f393, %f520;
	mul.f32 	%f395, %f394, 0f437F0000;
	max.f32 	%f396, %f395, 0f00000000;
	min.f32 	%f397, %f396, 0f437F0000;
	cvt.rzi.u32.f32 	%r129, %f397;
	mul.wide.s32 	%rd61, %r128, 3;
	add.s64 	%rd62, %rd19, %rd61;
	st.global.u8 	[%rd62], %r129;
	fma.rn.f32 	%f398, %f160, %f393, %f519;
	mul.f32 	%f399, %f398, 0f437F0000;
	max.f32 	%f400, %f399, 0f00000000;
	min.f32 	%f401, %f400, 0f437F0000;
	cvt.rzi.u32.f32 	%r130, %f401;
	st.global.u8 	[%rd62+1], %r130;
	fma.rn.f32 	%f402, %f161, %f393, %f518;
	mul.f32 	%f403, %f402, 0f437F0000;
	max.f32 	%f404, %f403, 0f00000000;
	min.f32 	%f405, %f404, 0f437F0000;
	cvt.rzi.u32.f32 	%r131, %f405;
	st.global.u8 	[%rd62+2], %r131;
$L__BB1_48:
	ld.param.u32 	%r204, [_Z10renderCUDAPK4int2PKjiiiPK6float2PK6float3PKfPK6float4S7_P6uchar3_param_3];
	ld.param.u32 	%r182, [_Z10renderCUDAPK4int2PKjiiiPK6float2PK6float3PKfPK6float4S7_P6uchar3_param_2];
	setp.ge.u32 	%p102, %r14, %r204;
	setp.ge.u32 	%p103, %r20, %r182;
	or.pred  	%p104, %p103, %p102;
	@%p104 bra 	$L__BB1_50;
	ld.param.u32 	%r183, [_Z10renderCUDAPK4int2PKjiiiPK6float2PK6float3PKfPK6float4S7_P6uchar3_param_2];
	mad.lo.s32 	%r133, %r14, %r183, %r20;
	setp.lt.f32 	%p105, %f489, 0f38D1B717;
	selp.f32 	%f406, 0f00000000, %f489, %p105;
	fma.rn.f32 	%f407, %f159, %f406, %f517;
	mul.f32 	%f408, %f407, 0f437F0000;
	max.f32 	%f409, %f408, 0f00000000;
	min.f32 	%f410, %f409, 0f437F0000;
	cvt.rzi.u32.f32 	%r134, %f410;
	mul.wide.s32 	%rd63, %r133, 3;
	add.s64 	%rd64, %rd19, %rd63;
	st.global.u8 	[%rd64], %r134;
	fma.rn.f32 	%f411, %f160, %f406, %f516;
	mul.f32 	%f412, %f411, 0f437F0000;
	max.f32 	%f413, %f412, 0f00000000;
	min.f32 	%f414, %f413, 0f437F0000;
	cvt.rzi.u32.f32 	%r135, %f414;
	st.global.u8 	[%rd64+1], %r135;
	fma.rn.f32 	%f415, %f161, %f406, %f515;
	mul.f32 	%f416, %f415, 0f437F0000;
	max.f32 	%f417, %f416, 0f00000000;
	min.f32 	%f418, %f417, 0f437F0000;
	cvt.rzi.u32.f32 	%r136, %f418;
	st.global.u8 	[%rd64+2], %r136;
$L__BB1_50:
	ld.param.u32 	%r205, [_Z10renderCUDAPK4int2PKjiiiPK6float2PK6float3PKfPK6float4S7_P6uchar3_param_3];
	ld.param.u32 	%r184, [_Z10renderCUDAPK4int2PKjiiiPK6float2PK6float3PKfPK6float4S7_P6uchar3_param_2];
	setp.ge.u32 	%p106, %r14, %r205;
	setp.ge.u32 	%p107, %r21, %r184;
	or.pred  	%p108, %p107, %p106;
	@%p108 bra 	$L__BB1_52;
	ld.param.u32 	%r185, [_Z10renderCUDAPK4int2PKjiiiPK6float2PK6float3PKfPK6float4S7_P6uchar3_param_2];
	mad.lo.s32 	%r138, %r14, %r185, %r21;
	setp.lt.f32 	%p109, %f488, 0f38D1B717;
	selp.f32 	%f419, 0f00000000, %f488, %p109;
	fma.rn.f32 	%f420, %f159, %f419, %f514;
	mul.f32 	%f421, %f420, 0f437F0000;
	max.f32 	%f422, %f421, 0f00000000;
	min.f32 	%f423, %f422, 0f437F0000;
	cvt.rzi.u32.f32 	%r139, %f423;
	mul.wide.s32 	%rd65, %r138, 3;
	add.s64 	%rd66, %rd19, %rd65;
	st.global.u8 	[%rd66], %r139;
	fma.rn.f32 	%f424, %f160, %f419, %f513;
	mul.f32 	%f425, %f424, 0f437F0000;
	max.f32 	%f426, %f425, 0f00000000;
	min.f32 	%f427, %f426, 0f437F0000;
	cvt.rzi.u32.f32 	%r140, %f427;
	st.global.u8 	[%rd66+1], %r140;
	fma.rn.f32 	%f428, %f161, %f419, %f512;
	mul.f32 	%f429, %f428, 0f437F0000;
	max.f32 	%f430, %f429, 0f00000000;
	min.f32 	%f431, %f430, 0f437F0000;
	cvt.rzi.u32.f32 	%r141, %f431;
	st.global.u8 	[%rd66+2], %r141;
$L__BB1_52:
	ld.param.u32 	%r206, [_Z10renderCUDAPK4int2PKjiiiPK6float2PK6float3PKfPK6float4S7_P6uchar3_param_3];
	ld.param.u32 	%r186, [_Z10renderCUDAPK4int2PKjiiiPK6float2PK6float3PKfPK6float4S7_P6uchar3_param_2];
	setp.ge.u32 	%p110, %r11, %r186;
	setp.ge.u32 	%p111, %r15, %r206;
	or.pred  	%p112, %p110, %p111;
	@%p112 bra 	$L__BB1_54;
	ld.param.u32 	%r187, [_Z10renderCUDAPK4int2PKjiiiPK6float2PK6float3PKfPK6float4S7_P6uchar3_param_2];
	mad.lo.s32 	%r143, %r15, %r187, %r11;
	setp.lt.f32 	%p113, %f487, 0f38D1B717;
	selp.f32 	%f432, 0f00000000, %f487, %p113;
	fma.rn.f32 	%f433, %f159, %f432, %f511;
	mul.f32 	%f434, %f433, 0f437F0000;
	max.f32 	%f435, %f434, 0f00000000;
	min.f32 	%f436, %f435, 0f437F0000;
	cvt.rzi.u32.f32 	%r144, %f436;
	mul.wide.s32 	%rd67, %r143, 3;
	add.s64 	%rd68, %rd19, %rd67;
	st.global.u8 	[%rd68], %r144;
	fma.rn.f32 	%f437, %f160, %f432, %f510;
	mul.f32 	%f438, %f437, 0f437F0000;
	max.f32 	%f439, %f438, 0f00000000;
	min.f32 	%f440, %f439, 0f437F0000;
	cvt.rzi.u32.f32 	%r145, %f440;
	st.global.u8 	[%rd68+1], %r145;
	fma.rn.f32 	%f441, %f161, %f432, %f509;
	mul.f32 	%f442, %f441, 0f437F0000;
	max.f32 	%f443, %f442, 0f00000000;
	min.f32 	%f444, %f443, 0f437F0000;
	cvt.rzi.u32.f32 	%r146, %f444;
	st.global.u8 	[%rd68+2], %r146;
$L__BB1_54:
	ld.param.u32 	%r207, [_Z10renderCUDAPK4int2PKjiiiPK6float2PK6float3PKfPK6float4S7_P6uchar3_param_3];
	ld.param.u32 	%r188, [_Z10renderCUDAPK4int2PKjiiiPK6float2PK6float3PKfPK6float4S7_P6uchar3_param_2];
	setp.ge.u32 	%p114, %r15, %r207;
	setp.ge.u32 	%p115, %r57, %r188;
	or.pred  	%p116, %p115, %p114;
	@%p116 bra 	$L__BB1_56;
	ld.param.u32 	%r189, [_Z10renderCUDAPK4int2PKjiiiPK6float2PK6float3PKfPK6float4S7_P6uchar3_param_2];
	mad.lo.s32 	%r148, %r15, %r189, %r57;
	setp.lt.f32 	%p117, %f486, 0f38D1B717;
	selp.f32 	%f445, 0f00000000, %f486, %p117;
	fma.rn.f32 	%f446, %f159, %f445, %f508;
	mul.f32 	%f447, %f446, 0f437F0000;
	max.f32 	%f448, %f447, 0f00000000;
	min.f32 	%f449, %f448, 0f437F0000;
	cvt.rzi.u32.f32 	%r149, %f449;
	mul.wide.s32 	%rd69, %r148, 3;
	add.s64 	%rd70, %rd19, %rd69;
	st.global.u8 	[%rd70], %r149;
	fma.rn.f32 	%f450, %f160, %f445, %f507;
	mul.f32 	%f451, %f450, 0f437F0000;
	max.f32 	%f452, %f451, 0f00000000;
	min.f32 	%f453, %f452, 0f437F0000;
	cvt.rzi.u32.f32 	%r150, %f453;
	st.global.u8 	[%rd70+1], %r150;
	fma.rn.f32 	%f454, %f161, %f445, %f506;
	mul.f32 	%f455, %f454, 0f437F0000;
	max.f32 	%f456, %f455, 0f00000000;
	min.f32 	%f457, %f456, 0f437F0000;
	cvt.rzi.u32.f32 	%r151, %f457;
	st.global.u8 	[%rd70+2], %r151;
$L__BB1_56:
	ld.param.u32 	%r208, [_Z10renderCUDAPK4int2PKjiiiPK6float2PK6float3PKfPK6float4S7_P6uchar3_param_3];
	ld.param.u32 	%r190, [_Z10renderCUDAPK4int2PKjiiiPK6float2PK6float3PKfPK6float4S7_P6uchar3_param_2];
	setp.ge.u32 	%p118, %r15, %r208;
	setp.ge.u32 	%p119, %r20, %r190;
	or.pred  	%p120, %p119, %p118;
	@%p120 bra 	$L__BB1_58;
	ld.param.u32 	%r191, [_Z10renderCUDAPK4int2PKjiiiPK6float2PK6float3PKfPK6float4S7_P6uchar3_param_2];
	mad.lo.s32 	%r153, %r15, %r191, %r20;
	setp.lt.f32 	%p121, %f485, 0f38D1B717;
	selp.f32 	%f458, 0f00000000, %f485, %p121;
	fma.rn.f32 	%f459, %f159, %f458, %f505;
	mul.f32 	%f460, %f459, 0f437F0000;
	max.f32 	%f461, %f460, 0f00000000;
	min.f32 	%f462, %f461, 0f437F0000;
	cvt.rzi.u32.f32 	%r154, %f462;
	mul.wide.s32 	%rd71, %r153, 3;
	add.s64 	%rd72, %rd19, %rd71;
	st.global.u8 	[%rd72], %r154;
	fma.rn.f32 	%f463, %f160, %f458, %f504;
	mul.f32 	%f464, %f463, 0f437F0000;
	max.f32 	%f465, %f464, 0f00000000;
	min.f32 	%f466, %f465, 0f437F0000;
	cvt.rzi.u32.f32 	%r155, %f466;
	st.global.u8 	[%rd72+1], %r155;
	fma.rn.f32 	%f467, %f161, %f458, %f503;
	mul.f32 	%f468, %f467, 0f437F0000;
	max.f32 	%f469, %f468, 0f00000000;
	min.f32 	%f470, %f469, 0f437F0000;
	cvt.rzi.u32.f32 	%r156, %f470;
	st.global.u8 	[%rd72+2], %r156;
$L__BB1_58:
	ld.param.u32 	%r209, [_Z10renderCUDAPK4int2PKjiiiPK6float2PK6float3PKfPK6float4S7_P6uchar3_param_3];
	ld.param.u32 	%r192, [_Z10renderCUDAPK4int2PKjiiiPK6float2PK6float3PKfPK6float4S7_P6uchar3_param_2];
	setp.ge.u32 	%p122, %r15, %r209;
	setp.ge.u32 	%p123, %r21, %r192;
	or.pred  	%p124, %p123, %p122;
	@%p124 bra 	$L__BB1_60;
	ld.param.u32 	%r193, [_Z10renderCUDAPK4int2PKjiiiPK6float2PK6float3PKfPK6float4S7_P6uchar3_param_2];
	mad.lo.s32 	%r158, %r15, %r193, %r21;
	setp.lt.f32 	%p125, %f484, 0f38D1B717;
	selp.f32 	%f471, 0f00000000, %f484, %p125;
	fma.rn.f32 	%f472, %f159, %f471, %f502;
	mul.f32 	%f473, %f472, 0f437F0000;
	max.f32 	%f474, %f473, 0f00000000;
	min.f32 	%f475, %f474, 0f437F0000;
	cvt.rzi.u32.f32 	%r159, %f475;
	mul.wide.s32 	%rd73, %r158, 3;
	add.s64 	%rd74, %rd19, %rd73;
	st.global.u8 	[%rd74], %r159;
	fma.rn.f32 	%f476, %f160, %f471, %f501;
	mul.f32 	%f477, %f476, 0f437F0000;
	max.f32 	%f478, %f477, 0f00000000;
	min.f32 	%f479, %f478, 0f437F0000;
	cvt.rzi.u32.f32 	%r160, %f479;
	st.global.u8 	[%rd74+1], %r160;
	fma.rn.f32 	%f480, %f161, %f471, %f500;
	mul.f32 	%f481, %f480, 0f437F0000;
	max.f32 	%f482, %f481, 0f00000000;
	min.f32 	%f483, %f482, 0f437F0000;
	cvt.rzi.u32.f32 	%r161, %f483;
	st.global.u8 	[%rd74+2], %r161;
$L__BB1_60:
	ret;

}


// ===== COMPILED SASS (sm_100) =====

	.target	sm_100

	.elftype	@"ET_EXEC"


//--------------------- .note.nv.tkinfo           --------------------------
	.section	.note.nv.tkinfo,"",@"SHT_NOTE"
	.sectionflags	@"SHF_NOTE_NV_TKINFO"
	.tkinfo
        /*0018*/ 	.word	0x00000002
        /*0030*/ 	.string	""
        /*0030*/ 	.string	"ptxas"
        /*0030*/ 	.string	"Cuda compilation tools, release 13.0, V13.0.88"
        /*0030*/ 	.string	"Build cuda_13.0.r13.0/compiler.36424714_0"
        /*0030*/ 	.string	"-arch sm_100 -m 64 "



//--------------------- .note.nv.cuinfo           --------------------------
	.section	.note.nv.cuinfo,"",@"SHT_NOTE"
	.sectionflags	@"SHF_NOTE_NV_CUINFO"
        /*0018*/ 	.short	0x0002
        /*001a*/ 	.short	0x0064
        /*001c*/ 	.short	0x0082
	.zero		2


//--------------------- .nv.info                  --------------------------
	.section	.nv.info,"",@"SHT_CUDA_INFO"
	.align	4


	//----- nvinfo : EIATTR_REGCOUNT
	.align		4
        /*0000*/ 	.byte	0x04, 0x2f
        /*0002*/ 	.short	(.L_1 - .L_0)
	.align		4
.L_0:
        /*0004*/ 	.word	index@(_Z18identifyTileRangesiPmP4int2)
        /*0008*/ 	.word	0x0000000c


	//----- nvinfo : EIATTR_FRAME_SIZE
	.align		4
.L_1:
        /*000c*/ 	.byte	0x04, 0x11
        /*000e*/ 	.short	(.L_3 - .L_2)
	.align		4
.L_2:
        /*0010*/ 	.word	index@(_Z18identifyTileRangesiPmP4int2)
        /*0014*/ 	.word	0x00000000


	//----- nvinfo : EIATTR_REGCOUNT
	.align		4
.L_3:
        /*0018*/ 	.byte	0x04, 0x2f
        /*001a*/ 	.short	(.L_5 - .L_4)
	.align		4
.L_4:
        /*001c*/ 	.word	index@(_Z10renderCUDAPK4int2PKjiiiPK6float2PK6float3PKfPK6float4S7_P6uchar3)
        /*0020*/ 	.word	0x00000076


	//----- nvinfo : EIATTR_FRAME_SIZE
	.align		4
.L_5:
        /*0024*/ 	.byte	0x04, 0x11
        /*0026*/ 	.short	(.L_7 - .L_6)
	.align		4
.L_6:
        /*0028*/ 	.word	index@(_Z10renderCUDAPK4int2PKjiiiPK6float2PK6float3PKfPK6float4S7_P6uchar3)
        /*002c*/ 	.word	0x00000000


	//----- nvinfo : EIATTR_MIN_STACK_SIZE
	.align		4
.L_7:
        /*0030*/ 	.byte	0x04, 0x12
        /*0032*/ 	.short	(.L_9 - .L_8)
	.align		4
.L_8:
        /*0034*/ 	.word	index@(_Z10renderCUDAPK4int2PKjiiiPK6float2PK6float3PKfPK6float4S7_P6uchar3)
        /*0038*/ 	.word	0x00000000


	//----- nvinfo : EIATTR_MIN_STACK_SIZE
	.align		4
.L_9:
        /*003c*/ 	.byte	0x04, 0x12
        /*003e*/ 	.short	(.L_11 - .L_10)
	.align		4
.L_10:
        /*0040*/ 	.word	index@(_Z18identifyTileRangesiPmP4int2)
        /*0044*/ 	.word	0x00000000
.L_11:


//--------------------- .nv.compat                --------------------------
	.section	.nv.compat,"",@"SHT_CUDA_COMPAT_INFO"
	.align	4
        /*0000*/ 	.byte	0x02, 0x09, 0x00, 0x00, 0x02, 0x02, 0x01, 0x00, 0x02, 0x05, 0x05, 0x00, 0x03, 0x07, 0x01, 0x01
        /*0010*/ 	.byte	0x02, 0x03, 0x00, 0x00, 0x02, 0x06, 0x01, 0x00, 0x04, 0x0b, 0x08, 0x00, 0x01, 0x00, 0x00, 0x00
        /*0020*/ 	.byte	0x00, 0x00, 0x00, 0x00


//--------------------- .nv.info._Z10renderCUDAPK4int2PKjiiiPK6float2PK6float3PKfPK6float4S7_P6uchar3 --------------------------
	.section	.nv.info._Z10renderCUDAPK4int2PKjiiiPK6float2PK6float3PKfPK6float4S7_P6uchar3,"",@"SHT_CUDA_INFO"
	.sectionflags	@""
	.align	4


	//----- nvinfo : EIATTR_CUDA_API_VERSION
	.align		4
        /*0000*/ 	.byte	0x04, 0x37
        /*0002*/ 	.short	(.L_13 - .L_12)
.L_12:
        /*0004*/ 	.word	0x00000082


	//----- nvinfo : EIATTR_KPARAM_INFO
	.align		4
.L_13:
        /*0008*/ 	.byte	0x04, 0x17
        /*000a*/ 	.short	(.L_15 - .L_14)
.L_14:
        /*000c*/ 	.word	0x00000000
        /*0010*/ 	.short	0x000a
        /*0012*/ 	.short	0x0050
        /*0014*/ 	.byte	0x00, 0xf5, 0x21, 0x00


	//----- nvinfo : EIATTR_KPARAM_INFO
	.align		4
.L_15:
        /*0018*/ 	.byte	0x04, 0x17
        /*001a*/ 	.short	(.L_17 - .L_16)
.L_16:
        /*001c*/ 	.word	0x00000000
        /*0020*/ 	.short	0x0009
        /*0022*/ 	.short	0x0040
        /*0024*/ 	.byte	0x00, 0xf0, 0x31, 0x00


	//----- nvinfo : EIATTR_KPARAM_INFO
	.align		4
.L_17:
        /*0028*/ 	.byte	0x04, 0x17
        /*002a*/ 	.short	(.L_19 - .L_18)
.L_18:
        /*002c*/ 	.word	0x00000000
        /*0030*/ 	.short	0x0008
        /*0032*/ 	.short	0x0038
        /*0034*/ 	.byte	0x00, 0xf5, 0x21, 0x00


	//----- nvinfo : EIATTR_KPARAM_INFO
	.align		4
.L_19:
        /*0038*/ 	.byte	0x04, 0x17
        /*003a*/ 	.short	(.L_21 - .L_20)
.L_20:
        /*003c*/ 	.word	0x00000000
        /*0040*/ 	.short	0x0007
        /*0042*/ 	.short	0x0030
        /*0044*/ 	.byte	0x00, 0xf5, 0x21, 0x00


	//----- nvinfo : EIATTR_KPARAM_INFO
	.align		4
.L_21:
        /*0048*/ 	.byte	0x04, 0x17
        /*004a*/ 	.short	(.L_23 - .L_22)
.L_22:
        /*004c*/ 	.word	0x00000000
        /*0050*/ 	.short	0x0006
        /*0052*/ 	.short	0x0028
        /*0054*/ 	.byte	0x00, 0xf5, 0x21, 0x00


	//----- nvinfo : EIATTR_KPARAM_INFO
	.align		4
.L_23:
        /*0058*/ 	.byte	0x04, 0x17
        /*005a*/ 	.short	(.L_25 - .L_24)
.L_24:
        /*005c*/ 	.word	0x00000000
        /*0060*/ 	.short	0x0005
        /*0062*/ 	.short	0x0020
        /*0064*/ 	.byte	0x00, 0xf5, 0x21, 0x00


	//----- nvinfo : EIATTR_KPARAM_INFO
	.align		4
.L_25:
        /*0068*/ 	.byte	0x04, 0x17
        /*006a*/ 	.short	(.L_27 - .L_26)
.L_26:
        /*006c*/ 	.word	0x00000000
        /*0070*/ 	.short	0x0004
        /*0072*/ 	.short	0x0018
        /*0074*/ 	.byte	0x00, 0xf0, 0x11, 0x00


	//----- nvinfo : EIATTR_KPARAM_INFO
	.align		4
.L_27:
        /*0078*/ 	.byte	0x04, 0x17
        /*007a*/ 	.short	(.L_29 - .L_28)
.L_28:
        /*007c*/ 	.word	0x00000000
        /*0080*/ 	.short	0x0003
        /*0082*/ 	.short	0x0014
        /*0084*/ 	.byte	0x00, 0xf0, 0x11, 0x00


	//----- nvinfo : EIATTR_KPARAM_INFO
	.align		4
.L_29:
        /*0088*/ 	.byte	0x04, 0x17
        /*008a*/ 	.short	(.L_31 - .L_30)
.L_30:
        /*008c*/ 	.word	0x00000000
        /*0090*/ 	.short	0x0002
        /*0092*/ 	.short	0x0010
        /*0094*/ 	.byte	0x00, 0xf0, 0x11, 0x00


	//----- nvinfo : EIATTR_KPARAM_INFO
	.align		4
.L_31:
        /*0098*/ 	.byte	0x04, 0x17
        /*009a*/ 	.short	(.L_33 - .L_32)
.L_32:
        /*009c*/ 	.word	0x00000000
        /*00a0*/ 	.short	0x0001
        /*00a2*/ 	.short	0x0008
        /*00a4*/ 	.byte	0x00, 0xf5, 0x21, 0x00


	//----- nvinfo : EIATTR_KPARAM_INFO
	.align		4
.L_33:
        /*00a8*/ 	.byte	0x04, 0x17
        /*00aa*/ 	.short	(.L_35 - .L_34)
.L_34:
        /*00ac*/ 	.word	0x00000000
        /*00b0*/ 	.short	0x0000
        /*00b2*/ 	.short	0x0000
        /*00b4*/ 	.byte	0x00, 0xf5, 0x21, 0x00


	//----- nvinfo : EIATTR_SPARSE_MMA_MASK
	.align		4
.L_35:
        /*00b8*/ 	.byte	0x03, 0x50
        /*00ba*/ 	.short	0x0000


	//----- nvinfo : EIATTR_MAXREG_COUNT
	.align		4
        /*00bc*/ 	.byte	0x03, 0x1b
        /*00be*/ 	.short	0x00ff


	//----- nvinfo : EIATTR_MERCURY_ISA_VERSION
	.align		4
        /*00c0*/ 	.byte	0x03, 0x5f
        /*00c2*/ 	.short	0x0101


	//----- nvinfo : EIATTR_COOP_GROUP_MASK_REGIDS
	.align		4
        /*00c4*/ 	.byte	0x04, 0x29
        /*00c6*/ 	.short	(.L_37 - .L_36)


	//   ....[0]....
.L_36:
        /*00c8*/ 	.word	0xffffffff


	//   ....[1]....
        /*00cc*/ 	.word	0xffffffff


	//   ....[2]....
        /*00d0*/ 	.word	0xffffffff


	//   ....[3]....
        /*00d4*/ 	.word	0xffffffff


	//   ....[4]....
        /*00d8*/ 	.word	0xffffffff


	//   ....[5]....
        /*00dc*/ 	.word	0xffffffff


	//   ....[6]....
        /*00e0*/ 	.word	0xffffffff


	//   ....[7]....
        /*00e4*/ 	.word	0xffffffff


	//   ....[8]....
        /*00e8*/ 	.word	0xffffffff


	//   ....[9]....
        /*00ec*/ 	.word	0xffffffff


	//   ....[10]....
        /*00f0*/ 	.word	0xffffffff


	//----- nvinfo : EIATTR_COOP_GROUP_INSTR_OFFSETS
	.align		4
.L_37:
        /*00f4*/ 	.byte	0x04, 0x28
        /*00f6*/ 	.short	(.L_39 - .L_38)


	//   ....[0]....
.L_38:
        /*00f8*/ 	.word	0x000017c0


	//   ....[1]....
        /*00fc*/ 	.word	0x000017d0


	//   ....[2]....
        /*0100*/ 	.word	0x000017e0


	//   ....[3]....
        /*0104*/ 	.word	0x000017f0


	//   ....[4]....
        /*0108*/ 	.word	0x00001800


	//   ....[5]....
        /*010c*/ 	.word	0x00001810


	//   ....[6]....
        /*0110*/ 	.word	0x00001830


	//   ....[7]....
        /*0114*/ 	.word	0x00001850


	//   ....[8]....
        /*0118*/ 	.word	0x00001870


	//   ....[9]....
        /*011c*/ 	.word	0x00001880


	//   ....[10]....
        /*0120*/ 	.word	0x00001890


	//----- nvinfo : EIATTR_VRC_CTA_INIT_COUNT
	.align		4
.L_39:
        /*0124*/ 	.byte	0x02, 0x4a
	.zero		1
	.zero		1


	//----- nvinfo : EIATTR_EXIT_INSTR_OFFSETS
	.align		4
        /*0128*/ 	.byte	0x04, 0x1c
        /*012a*/ 	.short	(.L_41 - .L_40)


	//   ....[0]....
.L_40:
        /*012c*/ 	.word	0x000007b0


	//   ....[1]....
        /*0130*/ 	.word	0x00003460


	//   ....[2]....
        /*0134*/ 	.word	0x00003600


	//----- nvinfo : EIATTR_INDIRECT_BRANCH_TARGETS
	.align		4
.L_41:
        /*0138*/ 	.byte	0x04, 0x34
        /*013a*/ 	.short	(.L_43 - .L_42)


	//   ....[0]....
.L_42:
        /*013c*/ 	.word	.L_x_41@srel
        /*0140*/ 	.short	0x0
        /*0142*/ 	.short	0x0
        /*0144*/ 	.word	0xa
        /*0148*/ 	.word	.L_x_42@srel
        /* <DEDUP_REMOVED lines=9> */


	//   ....[1]....
        /* <DEDUP_REMOVED lines=12> */


	//   ....[2]....
        /* <DEDUP_REMOVED lines=8> */


	//----- nvinfo : EIATTR_CRS_STACK_SIZE
	.align		4
.L_43:
        /*01b8*/ 	.byte	0x04, 0x1e
        /*01ba*/ 	.short	(.L_45 - .L_44)
.L_44:
        /*01bc*/ 	.word	0x00000000


	//----- nvinfo : EIATTR_CBANK_PARAM_SIZE
	.align		4
.L_45:
        /*01c0*/ 	.byte	0x03, 0x19
        /*01c2*/ 	.short	0x0058


	//----- nvinfo : EIATTR_PARAM_CBANK
	.align		4
        /*01c4*/ 	.byte	0x04, 0x0a
        /*01c6*/ 	.short	(.L_47 - .L_46)
	.align		4
.L_46:
        /*01c8*/ 	.word	index@(.nv.constant0._Z10renderCUDAPK4int2PKjiiiPK6float2PK6float3PKfPK6float4S7_P6uchar3)
        /*01cc*/ 	.short	0x0380
        /*01ce*/ 	.short	0x0058


	//----- nvinfo : EIATTR_SW_WAR
	.align		4
.L_47:
        /*01d0*/ 	.byte	0x04, 0x36
        /*01d2*/ 	.short	(.L_49 - .L_48)
.L_48:
        /*01d4*/ 	.word	0x00000008
.L_49:


//--------------------- .nv.info._Z18identifyTileRangesiPmP4int2 --------------------------
	.section	.nv.info._Z18identifyTileRangesiPmP4int2,"",@"SHT_CUDA_INFO"
	.sectionflags	@""
	.align	4


	//----- nvinfo : EIATTR_CUDA_API_VERSION
	.align		4
        /*0000*/ 	.byte	0x04, 0x37
        /*0002*/ 	.short	(.L_51 - .L_50)
.L_50:
        /*0004*/ 	.word	0x00000082


	//----- nvinfo : EIATTR_KPARAM_INFO
	.align		4
.L_51:
        /*0008*/ 	.byte	0x04, 0x17
        /*000a*/ 	.short	(.L_53 - .L_52)
.L_52:
        /*000c*/ 	.word	0x00000000
        /*0010*/ 	.short	0x0002
        /*0012*/ 	.short	0x0010
        /*0014*/ 	.byte	0x00, 0xf5, 0x21, 0x00


	//----- nvinfo : EIATTR_KPARAM_INFO
	.align		4
.L_53:
        /*0018*/ 	.byte	0x04, 0x17
        /*001a*/ 	.short	(.L_55 - .L_54)
.L_54:
        /*001c*/ 	.word	0x00000000
        /*0020*/ 	.short	0x0001
        /*0022*/ 	.short	0x0008
        /*0024*/ 	.byte	0x00, 0xf5, 0x21, 0x00


	//----- nvinfo : EIATTR_KPARAM_INFO
	.align		4
.L_55:
        /*0028*/ 	.byte	0x04, 0x17
        /*002a*/ 	.short	(.L_57 - .L_56)
.L_56:
        /*002c*/ 	.word	0x00000000
        /*0030*/ 	.short	0x0000
        /*0032*/ 	.short	0x0000
        /*0034*/ 	.byte	0x00, 0xf0, 0x11, 0x00


	//----- nvinfo : EIATTR_SPARSE_MMA_MASK
	.align		4
.L_57:
        /*0038*/ 	.byte	0x03, 0x50
        /*003a*/ 	.short	0x0000


	//----- nvinfo : EIATTR_MAXREG_COUNT
	.align		4
        /*003c*/ 	.byte	0x03, 0x1b
        /*003e*/ 	.short	0x00ff


	//----- nvinfo : EIATTR_MERCURY_ISA_VERSION
	.align		4
        /*0040*/ 	.byte	0x03, 0x5f
        /*0042*/ 	.short	0x0101


	//----- nvinfo : EIATTR_VRC_CTA_INIT_COUNT
	.align		4
        /*0044*/ 	.byte	0x02, 0x4a
	.zero		1
	.zero		1


	//----- nvinfo : EIATTR_EXIT_INSTR_OFFSETS
	.align		4
        /*0048*/ 	.byte	0x04, 0x1c
        /*004a*/ 	.short	(.L_59 - .L_58)


	//   ....[0]....
.L_58:
        /*004c*/ 	.word	0x00000070


	//   ....[1]....
        /*0050*/ 	.word	0x000001d0


	//   ....[2]....
        /*0054*/ 	.word	0x000001f0


	//----- nvinfo : EIATTR_CRS_STACK_SIZE
	.align		4
.L_59:
        /*0058*/ 	.byte	0x04, 0x1e
        /*005a*/ 	.short	(.L_61 - .L_60)
.L_60:
        /*005c*/ 	.word	0x00000000


	//----- nvinfo : EIATTR_CBANK_PARAM_SIZE
	.align		4
.L_61:
        /*0060*/ 	.byte	0x03, 0x19
        /*0062*/ 	.short	0x0018


	//----- nvinfo : EIATTR_PARAM_CBANK
	.align		4
        /*0064*/ 	.byte	0x04, 0x0a
        /*0066*/ 	.short	(.L_63 - .L_62)
	.align		4
.L_62:
        /*0068*/ 	.word	index@(.nv.constant0._Z18identifyTileRangesiPmP4int2)
        /*006c*/ 	.short	0x0380
        /*006e*/ 	.short	0x0018


	//----- nvinfo : EIATTR_SW_WAR
	.align		4
.L_63:
        /*0070*/ 	.byte	0x04, 0x36
        /*0072*/ 	.short	(.L_65 - .L_64)
.L_64:
        /*0074*/ 	.word	0x00000008
.L_65:


//--------------------- .nv.callgraph             --------------------------
	.section	.nv.callgraph,"",@"SHT_CUDA_CALLGRAPH"
	.align	4
	.sectionentsize	8
	.align		4
        /*0000*/ 	.word	0x00000000
	.align		4
        /*0004*/ 	.word	0xffffffff
	.align		4
        /*0008*/ 	.word	0x00000000
	.align		4
        /*000c*/ 	.word	0xfffffffe
	.align		4
        /*0010*/ 	.word	0x00000000
	.align		4
        /*0014*/ 	.word	0xfffffffd
	.align		4
        /*0018*/ 	.word	0x00000000
	.align		4
        /*001c*/ 	.word	0xfffffffc


//--------------------- .nv.constant2._Z10renderCUDAPK4int2PKjiiiPK6float2PK6float3PKfPK6float4S7_P6uchar3 --------------------------
	.section	.nv.constant2._Z10renderCUDAPK4int2PKjiiiPK6float2PK6float3PKfPK6float4S7_P6uchar3,"a",@progbits
	.sectionflags	@""
	.align	4
.nv.constant2._Z10renderCUDAPK4int2PKjiiiPK6float2PK6float3PKfPK6float4S7_P6uchar3:
        /*0000*/ 	.byte	0x20, 0x03, 0x00, 0x00, 0x50, 0x07, 0x00, 0x00, 0x50, 0x07, 0x00, 0x00, 0x50, 0x07, 0x00, 0x00
        /*0010*/ 	.byte	0x50, 0x07, 0x00, 0x00, 0x50, 0x07, 0x00, 0x00, 0x50, 0x07, 0x00, 0x00, 0xb0, 0x03, 0x00, 0x00
        /*0020*/ 	.byte	0x90, 0x02, 0x00, 0x00, 0x50, 0x07, 0x00, 0x00, 0x10, 0x05, 0x00, 0x00, 0x50, 0x07, 0x00, 0x00
        /*0030*/ 	.byte	0x50, 0x07, 0x00, 0x00, 0x50, 0x07, 0x00, 0x00, 0x50, 0x07, 0x00, 0x00, 0x50, 0x07, 0x00, 0x00
        /*0040*/ 	.byte	0xa0, 0x04, 0x00, 0x00, 0x50, 0x07, 0x00, 0x00, 0x90, 0x06, 0x00, 0x00, 0xf0, 0x06, 0x00, 0x00
        /*0050*/ 	.byte	0x50, 0x06, 0x00, 0x00, 0x50, 0x07, 0x00, 0x00


//--------------------- .text._Z10renderCUDAPK4int2PKjiiiPK6float2PK6float3PKfPK6float4S7_P6uchar3 --------------------------
	.section	.text._Z10renderCUDAPK4int2PKjiiiPK6float2PK6float3PKfPK6float4S7_P6uchar3,"ax",@progbits
	.align	128
        .global         _Z10renderCUDAPK4int2PKjiiiPK6float2PK6float3PKfPK6float4S7_P6uchar3
        .type           _Z10renderCUDAPK4int2PKjiiiPK6float2PK6float3PKfPK6float4S7_P6uchar3,@function
        .size           _Z10renderCUDAPK4int2PKjiiiPK6float2PK6float3PKfPK6float4S7_P6uchar3,(.L_x_66 - _Z10renderCUDAPK4int2PKjiiiPK6float2PK6float3PKfPK6float4S7_P6uchar3)
        .other          _Z10renderCUDAPK4int2PKjiiiPK6float2PK6float3PKfPK6float4S7_P6uchar3,@"STO_CUDA_ENTRY STV_DEFAULT"
_Z10renderCUDAPK4int2PKjiiiPK6float2PK6float3PKfPK6float4S7_P6uchar3:
.text._Z10renderCUDAPK4int2PKjiiiPK6float2PK6float3PKfPK6float4S7_P6uchar3:
[----:B------:R-:W-:Y:S01]  /*0000*/  LDC R1, c[0x0][0x37c] ;  /* 0x0000df00ff017b82 */ /* 0x000fe20000000800 */
[----:B------:R-:W0:Y:S07]  /*0010*/  S2R R12, SR_CTAID.Y ;  /* 0x00000000000c7919 */ /* 0x000e2e0000002600 */
[----:B------:R-:W1:Y:S01]  /*0020*/  LDC.64 R8, c[0x0][0x380] ;  /* 0x0000e000ff087b82 */ /* 0x000e620000000a00 */
[----:B------:R-:W0:Y:S01]  /*0030*/  LDCU UR4, c[0x0][0x398] ;  /* 0x00007300ff0477ac */ /* 0x000e220008000800 */
[----:B------:R-:W0:Y:S01]  /*0040*/  S2R R13, SR_CTAID.X ;  /* 0x00000000000d7919 */ /* 0x000e220000002500 */
[----:B------:R-:W2:Y:S01]  /*0050*/  LDCU.64 UR6, c[0x0][0x358] ;  /* 0x00006b00ff0677ac */ /* 0x000ea20008000a00 */
[----:B0-----:R-:W-:-:S04]  /*0060*/  IMAD R3, R12, UR4, R13 ;  /* 0x000000040c037c24 */ /* 0x001fc8000f8e020d */
[----:B-1----:R-:W-:-:S06]  /*0070*/  IMAD.WIDE.U32 R8, R3, 0x8, R8 ;  /* 0x0000000803087825 */ /* 0x002fcc00078e0008 */
[----:B--2---:R-:W5:Y:S01]  /*0080*/  LDG.E.64.CONSTANT R8, desc[UR6][R8.64] ;  /* 0x0000000608087981 */ /* 0x004f62000c1e9b00 */
[----:B------:R-:W0:Y:S01]  /*0090*/  LDCU UR4, c[0x0][0x360] ;  /* 0x00006c00ff0477ac */ /* 0x000e220008000800 */
[----:B------:R-:W-:Y:S01]  /*00a0*/  BSSY.RECONVERGENT B0, `(.L_x_0) ;  /* 0x000006f000007945 */ /* 0x000fe20003800200 */
[----:B------:R-:W0:Y:S01]  /*00b0*/  S2R R67, SR_TID.Y ;  /* 0x0000000000437919 */ /* 0x000e220000002200 */
[----:B------:R-:W0:Y:S02]  /*00c0*/  S2R R72, SR_TID.X ;  /* 0x0000000000487919 */ /* 0x000e240000002100 */
[----:B0-----:R-:W-:-:S05]  /*00d0*/  IMAD R0, R67, UR4, R72 ;  /* 0x0000000443007c24 */ /* 0x001fca000f8e0248 */
[----:B------:R-:W-:-:S13]  /*00e0*/  ISETP.GT.AND P0, PT, R0, 0x11, PT ;  /* 0x000000110000780c */ /* 0x000fda0003f04270 */
[----:B------:R-:W-:Y:S05]  /*00f0*/  @P0 BRA `(.L_x_1) ;  /* 0x0000000000c80947 */ /* 0x000fea0003800000 */
[----:B------:R-:W-:-:S13]  /*0100*/  ISETP.GT.AND P0, PT, R0, 0x8, PT ;  /* 0x000000080000780c */ /* 0x000fda0003f04270 */
[----:B------:R-:W-:Y:S05]  /*0110*/  @P0 BRA `(.L_x_2) ;  /* 0x0000000000440947 */ /* 0x000fea0003800000 */
[----:B------:R-:W0:Y:S01]  /*0120*/  LDCU.64 UR4, c[0x0][0x388] ;  /* 0x00007100ff0477ac */ /* 0x000e220008000a00 */
[----:B------:R-:W-:Y:S01]  /*0130*/  ISETP.NE.AND P0, PT, R0, RZ, PT ;  /* 0x000000ff0000720c */ /* 0x000fe20003f05270 */
[----:B------:R-:W-:Y:S01]  /*0140*/  IMAD.MOV.U32 R71, RZ, RZ, 0x4 ;  /* 0x00000004ff477424 */ /* 0x000fe200078e00ff */
[----:B0-----:R-:W-:Y:S02]  /*0150*/  MOV R16, UR4 ;  /* 0x0000000400107c02 */ /* 0x001fe40008000f00 */
[----:B------:R-:W-:Y:S02]  /*0160*/  MOV R17, UR5 ;  /* 0x0000000500117c02 */ /* 0x000fe40008000f00 */
[----:B------:R-:W-:Y:S02]  /*0170*/  MOV R74, UR4 ;  /* 0x00000004004a7c02 */ /* 0x000fe40008000f00 */
[----:B------:R-:W-:-:S05]  /*0180*/  MOV R69, UR5 ;  /* 0x0000000500457c02 */ /* 0x000fca0008000f00 */
[----:B------:R-:W-:Y:S05]  /*0190*/  @!P0 BRA `(.L_x_3) ;  /* 0x00000004007c8947 */ /* 0x000fea0003800000 */
[----:B------:R-:W-:-:S13]  /*01a0*/  ISETP.NE.AND P0, PT, R0, 0x8, PT ;  /* 0x000000080000780c */ /* 0x000fda0003f05270 */
[----:B------:R-:W-:Y:S05]  /*01b0*/  @P0 BRA `(.L_x_4) ;  /* 0x0000000400640947 */ /* 0x000fea0003800000 */
[----:B------:R-:W0:Y:S01]  /*01c0*/  LDCU.64 UR4, c[0x0][0x3a0] ;  /* 0x00007400ff0477ac */ /* 0x000e220008000a00 */
[----:B------:R-:W-:Y:S01]  /*01d0*/  HFMA2 R71, -RZ, RZ, 0, 4.76837158203125e-07 ;  /* 0x00000008ff477431 */ /* 0x000fe200000001ff */
[----:B0-----:R-:W-:Y:S01]  /*01e0*/  MOV R74, UR4 ;  /* 0x00000004004a7c02 */ /* 0x001fe20008000f00 */
[----:B------:R-:W-:Y:S01]  /*01f0*/  IMAD.U32 R17, RZ, RZ, UR5 ;  /* 0x00000005ff117e24 */ /* 0x000fe2000f8e00ff */
[----:B------:R-:W-:Y:S02]  /*0200*/  MOV R69, UR5 ;  /* 0x0000000500457c02 */ /* 0x000fe40008000f00 */
[----:B------:R-:W-:Y:S01]  /*0210*/  MOV R16, UR4 ;  /* 0x0000000400107c02 */ /* 0x000fe20008000f00 */
[----:B------:R-:W-:Y:S06]  /*0220*/  BRA `(.L_x_3) ;  /* 0x0000000400587947 */ /* 0x000fec0003800000 */
.L_x_2:
[----:B------:R-:W-:-:S04]  /*0230*/  MOV R3, 0xfffffff7 ;  /* 0xfffffff700037802 */ /* 0x000fc80000000f00 */
[----:B------:R-:W-:-:S04]  /*0240*/  VIADDMNMX.U32 R2, R0, R3, 0x9, PT ;  /* 0x0000000900027446 */ /* 0x000fc80003800003 */
[----:B------:R-:W-:-:S04]  /*0250*/  SHF.L.U32 R4, R2, 0x2, RZ ;  /* 0x0000000202047819 */ /* 0x000fc800000006ff */
[----:B------:R-:W0:Y:S02]  /*0260*/  LDC R2, c[0x2][R4] ;  /* 0x0080000004027b82 */ /* 0x000e240000000800 */
[----:B0-----:R-:W-:-:S04]  /*0270*/  SHF.R.S32.HI R3, RZ, 0x1f, R2 ;  /* 0x0000001fff037819 */ /* 0x001fc80000011402 */
.L_x_41:
[----:B------:R-:W-:Y:S05]  /*0280*/  BRX R2 -0x290                                                   (*"BRANCH_TARGETS .L_x_42,.L_x_4,.L_x_49,.L_x_50"*) ;  /* 0xfffffffc025c7949 */ /* 0x000fea000383ffff */
.L_x_50:
[----:B------:R-:W0:Y:S01]  /*0290*/  LDCU.64 UR4, c[0x0][0x3a8] ;  /* 0x00007500ff0477ac */ /* 0x000e220008000a00 */
[----:B------:R-:W-:Y:S01]  /*02a0*/  IMAD.MOV.U32 R71, RZ, RZ, 0xc ;  /* 0x0000000cff477424 */ /* 0x000fe200078e00ff */
[----:B0-----:R-:W-:-:S04]  /*02b0*/  UIADD3 UR4, UP0, UPT, UR4, 0x4, URZ ;  /* 0x0000000404047890 */ /* 0x001fc8000ff1e0ff */
[----:B------:R-:W-:Y:S02]  /*02c0*/  UIADD3.X UR5, UPT, UPT, URZ, UR5, URZ, UP0, !UPT ;  /* 0x00000005ff057290 */ /* 0x000fe400087fe4ff */
[----:B------:R-:W-:Y:S02]  /*02d0*/  MOV R74, UR4 ;  /* 0x00000004004a7c02 */ /* 0x000fe40008000f00 */
[----:B------:R-:W-:Y:S02]  /*02e0*/  MOV R16, UR4 ;  /* 0x0000000400107c02 */ /* 0x000fe40008000f00 */
[----:B------:R-:W-:Y:S01]  /*02f0*/  MOV R69, UR5 ;  /* 0x0000000500457c02 */ /* 0x000fe20008000f00 */
[----:B------:R-:W-:Y:S01]  /*0300*/  IMAD.U32 R17, RZ, RZ, UR5 ;  /* 0x00000005ff117e24 */ /* 0x000fe2000f8e00ff */
[----:B------:R-:W-:Y:S06]  /*0310*/  BRA `(.L_x_3) ;  /* 0x00000004001c7947 */ /* 0x000fec0003800000 */
.L_x_42:
[----:B------:R-:W0:Y:S01]  /*0320*/  LDCU.64 UR4, c[0x0][0x3a0] ;  /* 0x00007400ff0477ac */ /* 0x000e220008000a00 */
[----:B------:R-:W-:Y:S01]  /*0330*/  HFMA2 R71, -RZ, RZ, 0, 4.76837158203125e-07 ;  /* 0x00000008ff477431 */ /* 0x000fe200000001ff */
[----:B0-----:R-:W-:-:S04]  /*0340*/  UIADD3 UR4, UP0, UPT, UR4, 0x4, URZ ;  /* 0x0000000404047890 */ /* 0x001fc8000ff1e0ff */
[----:B------:R-:W-:Y:S02]  /*0350*/  UIADD3.X UR5, UPT, UPT, URZ, UR5, URZ, UP0, !UPT ;  /* 0x00000005ff057290 */ /* 0x000fe400087fe4ff */
[----:B------:R-:W-:Y:S02]  /*0360*/  MOV R74, UR4 ;  /* 0x00000004004a7c02 */ /* 0x000fe40008000f00 */
[----:B------:R-:W-:Y:S02]  /*0370*/  MOV R16, UR4 ;  /* 0x0000000400107c02 */ /* 0x000fe40008000f00 */
[----:B------:R-:W-:Y:S01]  /*0380*/  MOV R69, UR5 ;  /* 0x0000000500457c02 */ /* 0x000fe20008000f00 */
[----:B------:R-:W-:Y:S01]  /*0390*/  IMAD.U32 R17, RZ, RZ, UR5 ;  /* 0x00000005ff117e24 */ /* 0x000fe2000f8e00ff */
[----:B------:R-:W-:Y:S06]  /*03a0*/  BRA `(.L_x_3) ;  /* 0x0000000000f87947 */ /* 0x000fec0003800000 */
.L_x_49:
[----:B------:R-:W0:Y:S01]  /*03b0*/  LDCU.64 UR4, c[0x0][0x3a8] ;  /* 0x00007500ff0477ac */ /* 0x000e220008000a00 */
[----:B------:R-:W-:Y:S01]  /*03c0*/  IMAD.MOV.U32 R71, RZ, RZ, 0xc ;  /* 0x0000000cff477424 */ /* 0x000fe200078e00ff */
[----:B0-----:R-:W-:Y:S02]  /*03d0*/  MOV R74, UR4 ;  /* 0x00000004004a7c02 */ /* 0x001fe40008000f00 */
[----:B------:R-:W-:Y:S02]  /*03e0*/  MOV R69, UR5 ;  /* 0x0000000500457c02 */ /* 0x000fe40008000f00 */
[----:B------:R-:W-:Y:S02]  /*03f0*/  MOV R16, UR4 ;  /* 0x0000000400107c02 */ /* 0x000fe40008000f00 */
[----:B------:R-:W-:Y:S01]  /*0400*/  MOV R17, UR5 ;  /* 0x0000000500117c02 */ /* 0x000fe20008000f00 */
[----:B------:R-:W-:Y:S06]  /*0410*/  BRA `(.L_x_3) ;  /* 0x0000000000dc7947 */ /* 0x000fec0003800000 */
.L_x_1:
[----:B------:R-:W-:-:S13]  /*0420*/  ISETP.GT.AND P0, PT, R0, 0x18, PT ;  /* 0x000000180000780c */ /* 0x000fda0003f04270 */
[----:B------:R-:W-:Y:S05]  /*0430*/  @P0 BRA `(.L_x_5) ;  /* 0x0000000000580947 */ /* 0x000fea0003800000 */
[----:B------:R-:W-:-:S04]  /*0440*/  MOV R3, 0xffffffee ;  /* 0xffffffee00037802 */ /* 0x000fc80000000f00 */
[----:B------:R-:W-:-:S04]  /*0450*/  VIADDMNMX.U32 R2, R0, R3, 0x7, PT ;  /* 0x0000000700027446 */ /* 0x000fc80003800003 */
[----:B------:R-:W-:-:S04]  /*0460*/  SHF.L.U32 R4, R2, 0x2, RZ ;  /* 0x0000000202047819 */ /* 0x000fc800000006ff */
[----:B------:R-:W0:Y:S02]  /*0470*/  LDC R2, c[0x2][R4+0x28] ;  /* 0x00800a0004027b82 */ /* 0x000e240000000800 */
[----:B0-----:R-:W-:-:S04]  /*0480*/  SHF.R.S32.HI R3, RZ, 0x1f, R2 ;  /* 0x0000001fff037819 */ /* 0x001fc80000011402 */
.L_x_52:
[----:B------:R-:W-:Y:S05]  /*0490*/  BRX R2 -0x4a0                                                   (*"BRANCH_TARGETS .L_x_53,.L_x_4,.L_x_59"*) ;  /* 0xfffffff802d87949 */ /* 0x000fea000383ffff */
.L_x_59:
[----:B------:R-:W0:Y:S01]  /*04a0*/  LDCU.64 UR4, c[0x0][0x3b8] ;  /* 0x00007700ff0477ac */ /* 0x000e220008000a00 */
[----:B------:R-:W-:Y:S01]  /*04b0*/  HFMA2 R71, -RZ, RZ, 0, 9.5367431640625e-07 ;  /* 0x00000010ff477431 */ /* 0x000fe200000001ff */
[----:B0-----:R-:W-:Y:S01]  /*04c0*/  MOV R74, UR4 ;  /* 0x00000004004a7c02 */ /* 0x001fe20008000f00 */
[----:B------:R-:W-:Y:S01]  /*04d0*/  IMAD.U32 R16, RZ, RZ, UR4 ;  /* 0x00000004ff107e24 */ /* 0x000fe2000f8e00ff */
[----:B------:R-:W-:Y:S02]  /*04e0*/  MOV R69, UR5 ;  /* 0x0000000500457c02 */ /* 0x000fe40008000f00 */
[----:B------:R-:W-:Y:S01]  /*04f0*/  MOV R17, UR5 ;  /* 0x0000000500117c02 */ /* 0x000fe20008000f00 */
[----:B------:R-:W-:Y:S06]  /*0500*/  BRA `(.L_x_3) ;  /* 0x0000000000a07947 */ /* 0x000fec0003800000 */
.L_x_53:
[----:B------:R-:W0:Y:S01]  /*0510*/  LDCU.64 UR4, c[0x0][0x3a8] ;  /* 0x00007500ff0477ac */ /* 0x000e220008000a00 */
[----:B------:R-:W-:Y:S01]  /*0520*/  MOV R71, 0xc ;  /* 0x0000000c00477802 */ /* 0x000fe20000000f00 */
[----:B0-----:R-:W-:-:S04]  /*0530*/  UIADD3 UR4, UP0, UPT, UR4, 0x8, URZ ;  /* 0x0000000804047890 */ /* 0x001fc8000ff1e0ff */
[----:B------:R-:W-:Y:S02]  /*0540*/  UIADD3.X UR5, UPT, UPT, URZ, UR5, URZ, UP0, !UPT ;  /* 0x00000005ff057290 */ /* 0x000fe400087fe4ff */
[----:B------:R-:W-:Y:S01]  /*0550*/  MOV R74, UR4 ;  /* 0x00000004004a7c02 */ /* 0x000fe20008000f00 */
[----:B------:R-:W-:-:S03]  /*0560*/  IMAD.U32 R16, RZ, RZ, UR4 ;  /* 0x00000004ff107e24 */ /* 0x000fc6000f8e00ff */
[----:B------:R-:W-:Y:S02]  /*0570*/  MOV R69, UR5 ;  /* 0x0000000500457c02 */ /* 0x000fe40008000f00 */
[----:B------:R-:W-:Y:S01]  /*0580*/  MOV R17, UR5 ;  /* 0x0000000500117c02 */ /* 0x000fe20008000f00 */
[----:B------:R-:W-:Y:S06]  /*0590*/  BRA `(.L_x_3) ;  /* 0x00000000007c7947 */ /* 0x000fec0003800000 */
.L_x_5:
[----:B------:R-:W-:Y:S01]  /*05a0*/  MOV R3, 0xffffffe7 ;  /* 0xffffffe700037802 */ /* 0x000fe20000000f00 */
[----:B------:R-:W0:Y:S01]  /*05b0*/  LDC.64 R16, c[0x0][0x3b8] ;  /* 0x0000ee00ff107b82 */ /* 0x000e220000000a00 */
[----:B------:R-:W-:Y:S02]  /*05c0*/  HFMA2 R75, -RZ, RZ, 0, 0 ;  /* 0x00000000ff4b7431 */ /* 0x000fe400000001ff */
[----:B------:R-:W-:Y:S01]  /*05d0*/  IMAD.MOV.U32 R74, RZ, RZ, 0xc ;  /* 0x0000000cff4a7424 */ /* 0x000fe200078e00ff */
[----:B------:R-:W-:-:S04]  /*05e0*/  VIADDMNMX.U32 R2, R0, R3, 0x3, PT ;  /* 0x0000000300027446 */ /* 0x000fc80003800003 */
[----:B------:R-:W-:-:S04]  /*05f0*/  SHF.L.U32 R4, R2, 0x2, RZ ;  /* 0x0000000202047819 */ /* 0x000fc800000006ff */
[----:B------:R-:W1:Y:S01]  /*0600*/  LDC R2, c[0x2][R4+0x48] ;  /* 0x0080120004027b82 */ /* 0x000e620000000800 */
[----:B0-----:R-:W-:-:S05]  /*0610*/  IMAD.WIDE.U32 R74, R16, 0x1, R74 ;  /* 0x00000001104a7825 */ /* 0x001fca00078e004a */
[----:B------:R-:W-:Y:S02]  /*0620*/  IADD3 R69, PT, PT, R75, R17, RZ ;  /* 0x000000114b457210 */ /* 0x000fe40007ffe0ff */
[----:B-1----:R-:W-:-:S04]  /*0630*/  SHF.R.S32.HI R3, RZ, 0x1f, R2 ;  /* 0x0000001fff037819 */ /* 0x002fc80000011402 */
.L_x_61:
[----:B------:R-:W-:Y:S05]  /*0640*/  BRX R2 -0x650                                                   (*"BRANCH_TARGETS .L_x_62,.L_x_63,.L_x_64,.L_x_4"*) ;  /* 0xfffffff8026c7949 */ /* 0x000fea000383ffff */
.L_x_64:
[----:B------:R-:W-:Y:S02]  /*0650*/  IADD3 R16, P0, PT, R16, 0xc, RZ ;  /* 0x0000000c10107810 */ /* 0x000fe40007f1e0ff */
[----:B------:R-:W-:Y:S02]  /*0660*/  MOV R71, 0x10 ;  /* 0x0000001000477802 */ /* 0x000fe40000000f00 */
[----:B------:R-:W-:Y:S01]  /*0670*/  IADD3.X R17, PT, PT, RZ, R17, RZ, P0, !PT ;  /* 0x00000011ff117210 */ /* 0x000fe200007fe4ff */
[----:B------:R-:W-:Y:S08]  /*0680*/  BRA `(.L_x_3) ;  /* 0x0000000000407947 */ /* 0x000ff00003800000 */
.L_x_62:
[----:B------:R-:W-:Y:S02]  /*0690*/  IADD3 R74, P0, PT, R16, 0x4, RZ ;  /* 0x00000004104a7810 */ /* 0x000fe40007f1e0ff */
[----:B------:R-:W-:Y:S02]  /*06a0*/  MOV R71, 0x10 ;  /* 0x0000001000477802 */ /* 0x000fe40000000f00 */
[----:B------:R-:W-:Y:S01]  /*06b0*/  MOV R16, R74 ;  /* 0x0000004a00107202 */ /* 0x000fe20000000f00 */
[----:B------:R-:W-:-:S05]  /*06c0*/  IMAD.X R69, RZ, RZ, R17, P0 ;  /* 0x000000ffff457224 */ /* 0x000fca00000e0611 */
[----:B------:R-:W-:Y:S01]  /*06d0*/  MOV R17, R69 ;  /* 0x0000004500117202 */ /* 0x000fe20000000f00 */
[----:B------:R-:W-:Y:S06]  /*06e0*/  BRA `(.L_x_3) ;  /* 0x0000000000287947 */ /* 0x000fec0003800000 */
.L_x_63:
[----:B------:R-:W-:Y:S01]  /*06f0*/  IADD3 R74, P0, PT, R16, 0x8, RZ ;  /* 0x00000008104a7810 */ /* 0x000fe20007f1e0ff */
[----:B------:R-:W-:-:S03]  /*0700*/  IMAD.MOV.U32 R71, RZ, RZ, 0x10 ;  /* 0x00000010ff477424 */ /* 0x000fc600078e00ff */
[----:B------:R-:W-:Y:S02]  /*0710*/  IADD3.X R69, PT, PT, RZ, R17, RZ, P0, !PT ;  /* 0x00000011ff457210 */ /* 0x000fe400007fe4ff */
[----:B------:R-:W-:Y:S02]  /*0720*/  MOV R16, R74 ;  /* 0x0000004a00107202 */ /* 0x000fe40000000f00 */
[----:B------:R-:W-:Y:S01]  /*0730*/  MOV R17, R69 ;  /* 0x0000004500117202 */ /* 0x000fe20000000f00 */
[----:B------:R-:W-:Y:S06]  /*0740*/  BRA `(.L_x_3) ;  /* 0x0000000000107947 */ /* 0x000fec0003800000 */
.L_x_4:
[----:B------:R-:W-:Y:S01]  /*0750*/  MOV R74, RZ ;  /* 0x000000ff004a7202 */ /* 0x000fe20000000f00 */
[----:B------:R-:W-:Y:S01]  /*0760*/  IMAD.MOV.U32 R71, RZ, RZ, RZ ;  /* 0x000000ffff477224 */ /* 0x000fe200078e00ff */
[----:B------:R-:W-:Y:S02]  /*0770*/  MOV R69, RZ ;  /* 0x000000ff00457202 */ /* 0x000fe40000000f00 */
[----:B------:R-:W-:-:S07]  /*0780*/  CS2R R16, SRZ ;  /* 0x0000000000107805 */ /* 0x000fce000001ff00 */
.L_x_3:
[----:B------:R-:W-:Y:S05]  /*0790*/  BSYNC.RECONVERGENT B0 ;  /* 0x0000000000007941 */ /* 0x000fea0003800200 */
.L_x_0:
[----:B-----5:R-:W-:-:S13]  /*07a0*/  ISETP.GE.AND P0, PT, R8, R9, PT ;  /* 0x000000090800720c */ /* 0x020fda0003f06270 */
[----:B------:R-:W-:Y:S05]  /*07b0*/  @P0 EXIT ;  /* 0x000000000000094d */ /* 0x000fea0003800000 */
[----:B------:R-:W0:Y:S08]  /*07c0*/  LDC.64 R10, c[0x0][0x388] ;  /* 0x0000e200ff0a7b82 */ /* 0x000e300000000a00 */
[----:B------:R-:W1:Y:S08]  /*07d0*/  LDC.64 R2, c[0x0][0x3a0] ;  /* 0x0000e800ff027b82 */ /* 0x000e700000000a00 */
[----:B------:R-:W2:Y:S01]  /*07e0*/  LDC.64 R4, c[0x0][0x3b8] ;  /* 0x0000ee00ff047b82 */ /* 0x000ea20000000a00 */
[----:B0-----:R-:W-:-:S07]  /*07f0*/  IMAD.WIDE R10, R8, 0x4, R10 ;  /* 0x00000004080a7825 */ /* 0x001fce00078e020a */
[----:B------:R-:W0:Y:S01]  /*0800*/  LDC.64 R14, c[0x0][0x3a8] ;  /* 0x0000ea00ff0e7b82 */ /* 0x000e220000000a00 */
[----:B------:R-:W1:Y:S04]  /*0810*/  LDG.E.CONSTANT R7, desc[UR6][R10.64] ;  /* 0x000000060a077981 */ /* 0x000e68000c1e9900 */
[----:B------:R-:W3:Y:S01]  /*0820*/  LDG.E.CONSTANT R98, desc[UR6][R10.64+0x4] ;  /* 0x000004060a627981 */ /* 0x000ee2000c1e9900 */
[----:B------:R-:W-:Y:S02]  /*0830*/  LEA R63, R13, R72, 0x3 ;  /* 0x000000480d3f7211 */ /* 0x000fe400078e18ff */
[----:B------:R-:W-:Y:S02]  /*0840*/  ISETP.NE.AND P1, PT, R0, RZ, PT ;  /* 0x000000ff0000720c */ /* 0x000fe40003f25270 */
[----:B------:R-:W-:Y:S01]  /*0850*/  LEA R64, R12, R67, 0x2 ;  /* 0x000000430c407211 */ /* 0x000fe200078e10ff */
[----:B-1----:R-:W-:-:S04]  /*0860*/  IMAD.WIDE R2, R7, 0x8, R2 ;  /* 0x0000000807027825 */ /* 0x002fc800078e0202 */
[C---:B--2---:R-:W-:Y:S02]  /*0870*/  IMAD.WIDE R4, R7.reuse, 0x10, R4 ;  /* 0x0000001007047825 */ /* 0x044fe400078e0204 */
[----:B------:R-:W5:Y:S02]  /*0880*/  LDG.E.64.CONSTANT R2, desc[UR6][R2.64] ;  /* 0x0000000602027981 */ /* 0x000f64000c1e9b00 */
[----:B0-----:R-:W-:Y:S02]  /*0890*/  IMAD.WIDE R14, R7, 0xc, R14 ;  /* 0x0000000c070e7825 */ /* 0x001fe400078e020e */
[----:B------:R-:W5:Y:S01]  /*08a0*/  LDG.E.128.CONSTANT R4, desc[UR6][R4.64] ;  /* 0x0000000604047981 */ /* 0x000f62000c1e9d00 */
[----:B------:R-:W-:Y:S01]  /*08b0*/  SHF.L.U32 R64, R64, 0x2, RZ ;  /* 0x0000000240407819 */ /* 0x000fe200000006ff */
[----:B------:R-:W-:Y:S01]  /*08c0*/  IMAD.SHL.U32 R63, R63, 0x4, RZ ;  /* 0x000000043f3f7824 */ /* 0x000fe200078e00ff */
[----:B------:R-:W-:Y:S01]  /*08d0*/  ISETP.NE.U32.AND P0, PT, R16, RZ, PT ;  /* 0x000000ff1000720c */ /* 0x000fe20003f05070 */
[----:B------:R-:W5:Y:S01]  /*08e0*/  LDG.E.CONSTANT R79, desc[UR6][R14.64] ;  /* 0x000000060e4f7981 */ /* 0x000f62000c1e9900 */
[----:B------:R-:W-:Y:S01]  /*08f0*/  IADD3 R66, PT, PT, R64, 0x1, RZ ;  /* 0x0000000140427810 */ /* 0x000fe20007ffe0ff */
[C---:B------:R-:W-:Y:S01]  /*0900*/  VIADD R89, R63.reuse, 0x3 ;  /* 0x000000033f597836 */ /* 0x040fe20000000000 */
[C---:B------:R-:W-:Y:S01]  /*0910*/  IADD3 R93, PT, PT, R63.reuse, 0x2, RZ ;  /* 0x000000023f5d7810 */ /* 0x040fe20007ffe0ff */
[----:B------:R-:W5:Y:S01]  /*0920*/  LDG.E.CONSTANT R78, desc[UR6][R14.64+0x4] ;  /* 0x000004060e4e7981 */ /* 0x000f62000c1e9900 */
[----:B------:R-:W-:-:S02]  /*0930*/  IADD3 R65, PT, PT, R63, 0x1, RZ ;  /* 0x000000013f417810 */ /* 0x000fc40007ffe0ff */
[C---:B------:R-:W-:Y:S01]  /*0940*/  IADD3 R68, PT, PT, R64.reuse, 0x2, RZ ;  /* 0x0000000240447810 */ /* 0x040fe20007ffe0ff */
[----:B------:R0:W5:Y:S01]  /*0950*/  LDG.E.CONSTANT R85, desc[UR6][R14.64+0x8] ;  /* 0x000008060e557981 */ /* 0x000162000c1e9900 */
[----:B------:R-:W-:Y:S01]  /*0960*/  IADD3 R70, PT, PT, R64, 0x3, RZ ;  /* 0x0000000340467810 */ /* 0x000fe20007ffe0ff */
[----:B------:R-:W-:Y:S01]  /*0970*/  HFMA2 R12, -RZ, RZ, 1.875, 0 ;  /* 0x3f800000ff0c7431 */ /* 0x000fe200000001ff */
[----:B------:R-:W-:Y:S01]  /*0980*/  ISETP.NE.AND.EX P0, PT, R17, RZ, PT, P0 ;  /* 0x000000ff1100720c */ /* 0x000fe20003f05300 */
[----:B------:R-:W-:Y:S02]  /*0990*/  HFMA2 R17, -RZ, RZ, 1.875, 0 ;  /* 0x3f800000ff117431 */ /* 0x000fe400000001ff */
[----:B------:R-:W-:Y:S02]  /*09a0*/  HFMA2 R20, -RZ, RZ, 1.875, 0 ;  /* 0x3f800000ff147431 */ /* 0x000fe400000001ff */
[----:B------:R-:W-:Y:S02]  /*09b0*/  HFMA2 R22, -RZ, RZ, 1.875, 0 ;  /* 0x3f800000ff167431 */ /* 0x000fe400000001ff */
[----:B0-----:R-:W-:-:S02]  /*09c0*/  HFMA2 R15, -RZ, RZ, 1.875, 0 ;  /* 0x3f800000ff0f7431 */ /* 0x001fc400000001ff */
[----:B------:R-:W-:Y:S02]  /*09d0*/  HFMA2 R73, -RZ, RZ, 1.875, 0 ;  /* 0x3f800000ff497431 */ /* 0x000fe400000001ff */
[----:B------:R-:W-:Y:S02]  /*09e0*/  HFMA2 R86, -RZ, RZ, 1.875, 0 ;  /* 0x3f800000ff567431 */ /* 0x000fe400000001ff */
[----:B------:R-:W-:Y:S02]  /*09f0*/  HFMA2 R75, -RZ, RZ, 0, 0 ;  /* 0x00000000ff4b7431 */ /* 0x000fe400000001ff */
[----:B------:R-:W-:Y:S02]  /*0a00*/  HFMA2 R88, -RZ, RZ, 0, 0 ;  /* 0x00000000ff587431 */ /* 0x000fe400000001ff */
[----:B------:R-:W-:Y:S01]  /*0a10*/  HFMA2 R84, -RZ, RZ, 0, 0 ;  /* 0x00000000ff547431 */ /* 0x000fe200000001ff */
[----:B------:R-:W-:Y:S01]  /*0a20*/  MOV R0, RZ ;  /* 0x000000ff00007202 */ /* 0x000fe20000000f00 */
[----:B------:R-:W-:Y:S01]  /*0a30*/  IMAD.MOV.U32 R13, RZ, RZ, 0x3f800000 ;  /* 0x3f800000ff0d7424 */ /* 0x000fe200078e00ff */
[----:B------:R-:W-:Y:S01]  /*0a40*/  MOV R14, 0x3f800000 ;  /* 0x3f800000000e7802 */ /* 0x000fe20000000f00 */
[----:B------:R-:W-:Y:S01]  /*0a50*/  IMAD.MOV.U32 R18, RZ, RZ, 0x3f800000 ;  /* 0x3f800000ff127424 */ /* 0x000fe200078e00ff */
[----:B------:R-:W-:Y:S01]  /*0a60*/  MOV R16, 0x3f800000 ;  /* 0x3f80000000107802 */ /* 0x000fe20000000f00 */
[----:B------:R-:W-:Y:S01]  /*0a70*/  IMAD.MOV.U32 R23, RZ, RZ, 0x3f800000 ;  /* 0x3f800000ff177424 */ /* 0x000fe200078e00ff */
[----:B------:R-:W-:Y:S01]  /*0a80*/  MOV R19, 0x3f800000 ;  /* 0x3f80000000137802 */ /* 0x000fe20000000f00 */
[----:B------:R-:W-:Y:S01]  /*0a90*/  IMAD.MOV.U32 R25, RZ, RZ, RZ ;  /* 0x000000ffff197224 */ /* 0x000fe200078e00ff */
[----:B------:R-:W-:-:S02]  /*0aa0*/  MOV R21, 0x3f800000 ;  /* 0x3f80000000157802 */ /* 0x000fc40000000f00 */
[----:B------:R-:W-:Y:S02]  /*0ab0*/  CS2R R26, SRZ ;  /* 0x00000000001a7805 */ /* 0x000fe4000001ff00 */
[----:B------:R-:W-:Y:S02]  /*0ac0*/  MOV R24, 0x3f800000 ;  /* 0x3f80000000187802 */ /* 0x000fe40000000f00 */
[----:B------:R-:W-:Y:S02]  /*0ad0*/  CS2R R28, SRZ ;  /* 0x00000000001c7805 */ /* 0x000fe4000001ff00 */
[----:B------:R-:W-:Y:S02]  /*0ae0*/  MOV R81, 0x3f800000 ;  /* 0x3f80000000517802 */ /* 0x000fe40000000f00 */
[----:B------:R-:W-:Y:S02]  /*0af0*/  CS2R R30, SRZ ;  /* 0x00000000001e7805 */ /* 0x000fe4000001ff00 */
[----:B------:R-:W-:-:S02]  /*0b00*/  CS2R R32, SRZ ;  /* 0x0000000000207805 */ /* 0x000fc4000001ff00 */
[----:B------:R-:W-:Y:S02]  /*0b10*/  CS2R R34, SRZ ;  /* 0x0000000000227805 */ /* 0x000fe4000001ff00 */
[----:B------:R-:W-:Y:S02]  /*0b20*/  CS2R R36, SRZ ;  /* 0x0000000000247805 */ /* 0x000fe4000001ff00 */
[----:B------:R-:W-:Y:S02]  /*0b30*/  CS2R R38, SRZ ;  /* 0x0000000000267805 */ /* 0x000fe4000001ff00 */
[----:B------:R-:W-:Y:S02]  /*0b40*/  CS2R R40, SRZ ;  /* 0x0000000000287805 */ /* 0x000fe4000001ff00 */
        /* <DEDUP_REMOVED lines=10> */
[----:B------:R-:W-:Y:S02]  /*0bf0*/  MOV R62, RZ ;  /* 0x000000ff003e7202 */ /* 0x000fe40000000f00 */
[----:B------:R-:W-:Y:S02]  /*0c00*/  CS2R R76, SRZ ;  /* 0x00000000004c7805 */ /* 0x000fe4000001ff00 */
[----:B------:R-:W-:Y:S02]  /*0c10*/  CS2R R82, SRZ ;  /* 0x0000000000527805 */ /* 0x000fe4000001ff00 */
[----:B------:R-:W-:Y:S01]  /*0c20*/  MOV R80, RZ ;  /* 0x000000ff00507202 */ /* 0x000fe20000000f00 */
[----:B---3--:R-:W-:Y:S01]  /*0c30*/  @!P1 VIADD R98, R8, 0x2 ;  /* 0x0000000208629836 */ /* 0x008fe20000000000 */
[----:B------:R-:W-:-:S02]  /*0c40*/  MOV R87, RZ ;  /* 0x000000ff00577202 */ /* 0x000fc40000000f00 */
[----:B------:R-:W-:Y:S02]  /*0c50*/  I2FP.F32.U32 R97, R63 ;  /* 0x0000003f00617245 */ /* 0x000fe40000201000 */
[----:B------:R-:W-:Y:S02]  /*0c60*/  I2FP.F32.U32 R96, R64 ;  /* 0x0000004000607245 */ /* 0x000fe40000201000 */
[----:B------:R-:W-:Y:S02]  /*0c70*/  I2FP.F32.U32 R93, R93 ;  /* 0x0000005d005d7245 */ /* 0x000fe40000201000 */
[----:B------:R-:W-:Y:S02]  /*0c80*/  I2FP.F32.U32 R89, R89 ;  /* 0x0000005900597245 */ /* 0x000fe40000201000 */
[----:B------:R-:W-:Y:S02]  /*0c90*/  I2FP.F32.U32 R95, R65 ;  /* 0x00000041005f7245 */ /* 0x000fe40000201000 */
[----:B------:R-:W-:-:S02]  /*0ca0*/  I2FP.F32.U32 R94, R66 ;  /* 0x00000042005e7245 */ /* 0x000fc40000201000 */
[----:B------:R-:W-:Y:S02]  /*0cb0*/  I2FP.F32.U32 R90, R68 ;  /* 0x00000044005a7245 */ /* 0x000fe40000201000 */
[----:B------:R-:W-:-:S07]  /*0cc0*/  I2FP.F32.U32 R92, R70 ;  /* 0x00000046005c7245 */ /* 0x000fce0000201000 */
.L_x_6:
[----:B------:R-:W-:-:S05]  /*0cd0*/  @P0 IMAD R98, R98, R71, RZ ;  /* 0x0000004762620224 */ /* 0x000fca00078e02ff */
[----:B------:R-:W-:-:S04]  /*0ce0*/  @P0 IADD3 R10, P1, PT, R98, R74, RZ ;  /* 0x0000004a620a0210 */ /* 0x000fc80007f3e0ff */
[----:B------:R-:W-:-:S05]  /*0cf0*/  @P0 LEA.HI.X.SX32 R11, R98, R69, 0x1, P1 ;  /* 0x00000045620b0211 */ /* 0x000fca00008f0eff */
[----:B0-----:R0:W2:Y:S01]  /*0d00*/  @P0 LDG.E.CONSTANT R91, desc[UR6][R10.64] ;  /* 0x000000060a5b0981 */ /* 0x0010a2000c1e9900 */
[--C-:B-----5:R-:W-:Y:S01]  /*0d10*/  FADD R100, -R95, R2.reuse ;  /* 0x000000025f647221 */ /* 0x120fe20000000100 */
[--C-:B------:R-:W-:Y:S01]  /*0d20*/  FADD R98, -R97, R2.reuse ;  /* 0x0000000261627221 */ /* 0x100fe20000000100 */
[--C-:B------:R-:W-:Y:S01]  /*0d30*/  FADD R106, -R93, R2.reuse ;  /* 0x000000025d6a7221 */ /* 0x100fe20000000100 */
[--C-:B------:R-:W-:Y:S01]  /*0d40*/  FADD R104, -R96, R3.reuse ;  /* 0x0000000360687221 */ /* 0x100fe20000000100 */
[-C--:B------:R-:W-:Y:S01]  /*0d50*/  FMUL R102, R100, R4.reuse ;  /* 0x0000000464667220 */ /* 0x080fe20000400000 */
[----:B------:R-:W-:Y:S01]  /*0d60*/  FMUL R99, R98, R4 ;  /* 0x0000000462637220 */ /* 0x000fe20000400000 */
[----:B------:R-:W1:Y:S01]  /*0d70*/  LDCU UR4, c[0x0][0x360] ;  /* 0x00006c00ff0477ac */ /* 0x000e620008000800 */
[----:B------:R-:W-:Y:S01]  /*0d80*/  FMUL R103, R104, R6 ;  /* 0x0000000668677220 */ /* 0x000fe20000400000 */
[----:B------:R-:W-:Y:S01]  /*0d90*/  FADD R108, -R94, R3 ;  /* 0x000000035e6c7221 */ /* 0x000fe20000000100 */
[C-C-:B0-----:R-:W-:Y:S01]  /*0da0*/  FFMA R10, R100.reuse, R102, R7.reuse ;  /* 0x00000066640a7223 */ /* 0x141fe20000000007 */
[----:B------:R-:W-:Y:S01]  /*0db0*/  FADD R102, -R89, R2 ;  /* 0x0000000259667221 */ /* 0x000fe20000000100 */
[----:B------:R-:W-:Y:S01]  /*0dc0*/  FMUL R11, R100, R5 ;  /* 0x00000005640b7220 */ /* 0x000fe20000400000 */
[-C--:B------:R-:W-:Y:S01]  /*0dd0*/  FMUL R100, R106, R4.reuse ;  /* 0x000000046a647220 */ /* 0x080fe20000400000 */
[--C-:B------:R-:W-:Y:S01]  /*0de0*/  FFMA R99, R98, R99, R7.reuse ;  /* 0x0000006362637223 */ /* 0x100fe20000000007 */
[----:B------:R-:W-:Y:S01]  /*0df0*/  FMUL R107, R102, R4 ;  /* 0x00000004666b7220 */ /* 0x000fe20000400000 */
[----:B------:R-:W-:Y:S01]  /*0e00*/  FFMA R105, R104, R103, R10 ;  /* 0x0000006768697223 */ /* 0x000fe2000000000a */
[--C-:B------:R-:W-:Y:S01]  /*0e10*/  FFMA R2, R106, R100, R7.reuse ;  /* 0x000000646a027223 */ /* 0x100fe20000000007 */
[----:B------:R-:W-:Y:S01]  /*0e20*/  FMUL R98, R98, R5 ;  /* 0x0000000562627220 */ /* 0x000fe20000400000 */
[----:B------:R-:W-:Y:S01]  /*0e30*/  FFMA R7, R102, R107, R7 ;  /* 0x0000006b66077223 */ /* 0x000fe20000000007 */
[----:B------:R-:W-:Y:S01]  /*0e40*/  FMUL R4, R106, R5 ;  /* 0x000000056a047220 */ /* 0x000fe20000400000 */
[----:B------:R-:W-:Y:S01]  /*0e50*/  FFMA R100, R104, R11, R105 ;  /* 0x0000000b68647223 */ /* 0x000fe20000000069 */
[----:B------:R-:W-:Y:S01]  /*0e60*/  FMUL R5, R102, R5 ;  /* 0x0000000566057220 */ /* 0x000fe20000400000 */
[CC--:B------:R-:W-:Y:S01]  /*0e70*/  FFMA R106, R104.reuse, R103.reuse, R7 ;  /* 0x00000067686a7223 */ /* 0x0c0fe20000000007 */
[-C--:B------:R-:W-:Y:S01]  /*0e80*/  FFMA R105, R104, R103.reuse, R2 ;  /* 0x0000006768697223 */ /* 0x080fe20000000002 */
[----:B------:R-:W-:Y:S01]  /*0e90*/  FMUL R109, R108, R6 ;  /* 0x000000066c6d7220 */ /* 0x000fe20000400000 */
[C---:B------:R-:W-:Y:S01]  /*0ea0*/  FFMA R101, R104.reuse, R103, R99 ;  /* 0x0000006768657223 */ /* 0x040fe20000000063 */
[C---:B------:R-:W-:Y:S01]  /*0eb0*/  FFMA R103, R104.reuse, R5, R106 ;  /* 0x0000000568677223 */ /* 0x040fe2000000006a */
[----:B------:R-:W-:Y:S01]  /*0ec0*/  FFMA R102, R104, R4, R105 ;  /* 0x0000000468667223 */ /* 0x000fe20000000069 */
[-C--:B------:R-:W-:Y:S01]  /*0ed0*/  FFMA R106, R108, R109.reuse, R10 ;  /* 0x0000006d6c6a7223 */ /* 0x080fe2000000000a */
[----:B------:R-:W-:Y:S01]  /*0ee0*/  FFMA R101, R104, R98, R101 ;  /* 0x0000006268657223 */ /* 0x000fe20000000065 */
[----:B------:R-:W-:Y:S01]  /*0ef0*/  FFMA R105, R108, R109, R99 ;  /* 0x0000006d6c697223 */ /* 0x000fe20000000063 */
[----:B------:R-:W-:Y:S01]  /*0f00*/  MUFU.EX2 R100, R100 ;  /* 0x0000006400647308 */ /* 0x000fe20000000800 */
[-C--:B------:R-:W-:Y:S01]  /*0f10*/  FFMA R110, R11, R108.reuse, R106 ;  /* 0x0000006c0b6e7223 */ /* 0x080fe2000000006a */
[----:B------:R-:W-:Y:S01]  /*0f20*/  FADD R106, -R90, R3 ;  /* 0x000000035a6a7221 */ /* 0x000fe20000000100 */
[----:B------:R-:W-:Y:S01]  /*0f30*/  FFMA R104, R98, R108, R105 ;  /* 0x0000006c62687223 */ /* 0x000fe20000000069 */
[----:B------:R-:W-:Y:S01]  /*0f40*/  FADD R105, -R92, R3 ;  /* 0x000000035c697221 */ /* 0x000fe20000000100 */
[----:B-1----:R-:W-:-:S02]  /*0f50*/  IMAD R107, R67, UR4, R72 ;  /* 0x00000004436b7c24 */ /* 0x002fc4000f8e0248 */
[CC--:B------:R-:W-:Y:S01]  /*0f60*/  FFMA R111, R108.reuse, R109.reuse, R2 ;  /* 0x0000006d6c6f7223 */ /* 0x0c0fe20000000002 */
[----:B------:R-:W-:Y:S01]  /*0f70*/  FFMA R112, R108, R109, R7 ;  /* 0x0000006d6c707223 */ /* 0x000fe20000000007 */
[----:B------:R-:W0:Y:S01]  /*0f80*/  MUFU.EX2 R101, R101 ;  /* 0x0000006500657308 */ /* 0x000e220000000800 */
[-C--:B------:R-:W-:Y:S01]  /*0f90*/  FMUL R109, R106, R6.reuse ;  /* 0x000000066a6d7220 */ /* 0x080fe20000400000 */
[----:B------:R-:W-:Y:S01]  /*0fa0*/  FMUL R114, R105, R6 ;  /* 0x0000000669727220 */ /* 0x000fe20000400000 */
[-C--:B------:R-:W-:Y:S01]  /*0fb0*/  FFMA R111, R4, R108.reuse, R111 ;  /* 0x0000006c046f7223 */ /* 0x080fe2000000006f */
[----:B------:R-:W-:Y:S01]  /*0fc0*/  ISETP.NE.AND P2, PT, R107, RZ, PT ;  /* 0x000000ff6b00720c */ /* 0x000fe20003f45270 */
[----:B------:R-:W-:Y:S01]  /*0fd0*/  FFMA R112, R5, R108, R112 ;  /* 0x0000006c05707223 */ /* 0x000fe20000000070 */
[CCC-:B------:R-:W-:Y:S01]  /*0fe0*/  FFMA R107, R106.reuse, R109.reuse, R99.reuse ;  /* 0x0000006d6a6b7223 */ /* 0x1c0fe20000000063 */
[CC--:B------:R-:W-:Y:S01]  /*0ff0*/  FFMA R108, R106.reuse, R109.reuse, R10 ;  /* 0x0000006d6a6c7223 */ /* 0x0c0fe2000000000a */
[----:B------:R-:W1:Y:S01]  /*1000*/  MUFU.EX2 R102, R102 ;  /* 0x0000006600667308 */ /* 0x000e620000000800 */
[----:B------:R-:W-:Y:S01]  /*1010*/  FFMA R113, R106, R109, R2 ;  /* 0x0000006d6a717223 */ /* 0x000fe20000000002 */
[CC--:B------:R-:W-:Y:S01]  /*1020*/  FFMA R115, R105.reuse, R114.reuse, R99 ;  /* 0x0000007269737223 */ /* 0x0c0fe20000000063 */
[----:B------:R-:W-:Y:S01]  /*1030*/  FFMA R10, R105, R114, R10 ;  /* 0x00000072690a7223 */ /* 0x000fe2000000000a */
[-C--:B------:R-:W-:Y:S01]  /*1040*/  FFMA R107, R98, R106.reuse, R107 ;  /* 0x0000006a626b7223 */ /* 0x080fe2000000006b */
[-C--:B------:R-:W-:Y:S01]  /*1050*/  FFMA R108, R11, R106.reuse, R108 ;  /* 0x0000006a0b6c7223 */ /* 0x080fe2000000006c */
[----:B------:R-:W-:Y:S01]  /*1060*/  FFMA R113, R4, R106, R113 ;  /* 0x0000006a04717223 */ /* 0x000fe20000000071 */
[-C--:B------:R-:W-:Y:S01]  /*1070*/  FFMA R115, R98, R105.reuse, R115 ;  /* 0x0000006962737223 */ /* 0x080fe20000000073 */
[----:B------:R3:W4:Y:S01]  /*1080*/  MUFU.EX2 R3, R110 ;  /* 0x0000006e00037308 */ /* 0x0007220000000800 */
[----:B0-----:R-:W-:Y:S01]  /*1090*/  FMUL R101, R101, R86 ;  /* 0x0000005665657220 */ /* 0x001fe20000400000 */
[----:B------:R-:W-:-:S03]  /*10a0*/  FFMA R10, R11, R105, R10 ;  /* 0x000000690b0a7223 */ /* 0x000fc6000000000a */
[C---:B------:R-:W-:Y:S01]  /*10b0*/  FADD R86, -R101.reuse, R86 ;  /* 0x0000005665567221 */ /* 0x040fe20000000100 */
[C---:B------:R-:W-:Y:S01]  /*10c0*/  FFMA R84, R101.reuse, R79, R84 ;  /* 0x0000004f65547223 */ /* 0x040fe20000000054 */
[----:B------:R-:W-:Y:S01]  /*10d0*/  FFMA R87, R101, R78, R87 ;  /* 0x0000004e65577223 */ /* 0x000fe20000000057 */
[----:B------:R-:W0:Y:S01]  /*10e0*/  MUFU.EX2 R103, R103 ;  /* 0x0000006700677308 */ /* 0x000e220000000800 */
[--C-:B---3--:R-:W-:Y:S01]  /*10f0*/  FFMA R110, R106, R109, R7.reuse ;  /* 0x0000006d6a6e7223 */ /* 0x108fe20000000007 */
[CC--:B------:R-:W-:Y:S01]  /*1100*/  FFMA R109, R105.reuse, R114.reuse, R2 ;  /* 0x00000072696d7223 */ /* 0x0c0fe20000000002 */
[----:B------:R-:W-:Y:S01]  /*1110*/  FFMA R114, R105, R114, R7 ;  /* 0x0000007269727223 */ /* 0x000fe20000000007 */
[----:B-1----:R-:W-:Y:S01]  /*1120*/  FMUL R102, R102, R73 ;  /* 0x0000004966667220 */ /* 0x002fe20000400000 */
[C---:B------:R-:W-:Y:S01]  /*1130*/  FFMA R110, R5.reuse, R106, R110 ;  /* 0x0000006a056e7223 */ /* 0x040fe2000000006e */
[-C--:B------:R-:W-:Y:S01]  /*1140*/  FFMA R109, R4, R105.reuse, R109 ;  /* 0x00000069046d7223 */ /* 0x080fe2000000006d */
[----:B------:R-:W-:Y:S01]  /*1150*/  FFMA R114, R5, R105, R114 ;  /* 0x0000006905727223 */ /* 0x000fe20000000072 */
[----:B------:R-:W1:Y:S01]  /*1160*/  MUFU.EX2 R104, R104 ;  /* 0x0000006800687308 */ /* 0x000e620000000800 */
[----:B------:R-:W-:Y:S01]  /*1170*/  FMUL R5, R100, R81 ;  /* 0x0000005164057220 */ /* 0x000fe20000400000 */
[----:B------:R-:W-:Y:S01]  /*1180*/  FADD R73, -R102, R73 ;  /* 0x0000004966497221 */ /* 0x000fe20000000100 */
[----:B----4-:R-:W-:Y:S01]  /*1190*/  FMUL R3, R3, R22 ;  /* 0x0000001603037220 */ /* 0x010fe20000400000 */
[----:B------:R-:W-:Y:S01]  /*11a0*/  FFMA R88, R101, R85, R88 ;  /* 0x0000005565587223 */ /* 0x000fe20000000058 */
[C---:B------:R-:W-:Y:S01]  /*11b0*/  FADD R81, -R5.reuse, R81 ;  /* 0x0000005105517221 */ /* 0x040fe20000000100 */
[----:B------:R-:W-:Y:S01]  /*11c0*/  FFMA R80, R5, R79, R80 ;  /* 0x0000004f05507223 */ /* 0x000fe20000000050 */
[----:B------:R-:W-:Y:S01]  /*11d0*/  FADD R22, -R3, R22 ;  /* 0x0000001603167221 */ /* 0x000fe20000000100 */
[----:B------:R-:W3:Y:S01]  /*11e0*/  MUFU.EX2 R6, R111 ;  /* 0x0000006f00067308 */ /* 0x000ee20000000800 */
[----:B0-----:R-:W-:Y:S01]  /*11f0*/  FMUL R103, R103, R24 ;  /* 0x0000001867677220 */ /* 0x001fe20000400000 */
[----:B------:R-:W-:Y:S01]  /*1200*/  FSETP.GEU.AND P1, PT, R81, 9.9999997473787516356e-05, PT ;  /* 0x38d1b7175100780b */ /* 0x000fe20003f2e000 */
[CC--:B------:R-:W-:Y:S01]  /*1210*/  FFMA R83, R5.reuse, R78.reuse, R83 ;  /* 0x0000004e05537223 */ /* 0x0c0fe20000000053 */
[----:B------:R-:W-:Y:S01]  /*1220*/  FFMA R82, R5, R85, R82 ;  /* 0x0000005505527223 */ /* 0x000fe20000000052 */
[----:B------:R-:W-:Y:S01]  /*1230*/  FADD R24, -R103, R24 ;  /* 0x0000001867187221 */ /* 0x000fe20000000100 */
[----:B------:R-:W-:Y:S01]  /*1240*/  FSETP.GEU.OR P1, PT, R86, 9.9999997473787516356e-05, P1 ;  /* 0x38d1b7175600780b */ /* 0x000fe20000f2e400 */
[----:B------:R-:W-:Y:S01]  /*1250*/  FFMA R56, R3, R79, R56 ;  /* 0x0000004f03387223 */ /* 0x000fe20000000038 */
[----:B------:R-:W0:Y:S01]  /*1260*/  MUFU.EX2 R99, R112 ;  /* 0x0000007000637308 */ /* 0x000e220000000800 */
[----:B-1----:R-:W-:Y:S01]  /*1270*/  FMUL R104, R104, R23 ;  /* 0x0000001768687220 */ /* 0x002fe20000400000 */
[----:B------:R-:W-:Y:S01]  /*1280*/  FSETP.GEU.OR P1, PT, R73, 9.9999997473787516356e-05, P1 ;  /* 0x38d1b7174900780b */ /* 0x000fe20000f2e400 */
[CC--:B------:R-:W-:Y:S01]  /*1290*/  FFMA R55, R3.reuse, R78.reuse, R55 ;  /* 0x0000004e03377223 */ /* 0x0c0fe20000000037 */
[----:B------:R-:W-:Y:S01]  /*12a0*/  FFMA R54, R3, R85, R54 ;  /* 0x0000005503367223 */ /* 0x000fe20000000036 */
[----:B------:R-:W-:Y:S01]  /*12b0*/  FADD R23, -R104, R23 ;  /* 0x0000001768177221 */ /* 0x000fe20000000100 */
[----:B------:R-:W-:Y:S01]  /*12c0*/  FSETP.GEU.OR P1, PT, R24, 9.9999997473787516356e-05, P1 ;  /* 0x38d1b7171800780b */ /* 0x000fe20000f2e400 */
[----:B------:R-:W-:Y:S01]  /*12d0*/  FFMA R77, R102, R79, R77 ;  /* 0x0000004f664d7223 */ /* 0x000fe2000000004d */
[----:B------:R-:W1:Y:S01]  /*12e0*/  MUFU.EX2 R2, R107 ;  /* 0x0000006b00027308 */ /* 0x000e620000000800 */
[----:B---3--:R-:W-:Y:S01]  /*12f0*/  FMUL R6, R6, R21 ;  /* 0x0000001506067220 */ /* 0x008fe20000400000 */
[----:B------:R-:W-:Y:S01]  /*1300*/  FSETP.GEU.OR P1, PT, R23, 9.9999997473787516356e-05, P1 ;  /* 0x38d1b7171700780b */ /* 0x000fe20000f2e400 */
[C---:B------:R-:W-:Y:S01]  /*1310*/  FFMA R76, R102.reuse, R78, R76 ;  /* 0x0000004e664c7223 */ /* 0x040fe2000000004c */
[----:B------:R-:W-:Y:S01]  /*1320*/  FFMA R75, R102, R85, R75 ;  /* 0x00000055664b7223 */ /* 0x000fe2000000004b */
[----:B------:R-:W-:Y:S01]  /*1330*/  FADD R21, -R6, R21 ;  /* 0x0000001506157221 */ /* 0x000fe20000000100 */
[----:B------:R-:W-:Y:S01]  /*1340*/  FSETP.GEU.OR P1, PT, R22, 9.9999997473787516356e-05, P1 ;  /* 0x38d1b7171600780b */ /* 0x000fe20000f2e400 */
[C---:B------:R-:W-:Y:S01]  /*1350*/  FFMA R53, R6.reuse, R79, R53 ;  /* 0x0000004f06357223 */ /* 0x040fe20000000035 */
[----:B------:R-:W3:Y:S01]  /*1360*/  MUFU.EX2 R7, R108 ;  /* 0x0000006c00077308 */ /* 0x000ee20000000800 */
[----:B0-----:R-:W-:Y:S01]  /*1370*/  FMUL R99, R99, R20 ;  /* 0x0000001463637220 */ /* 0x001fe20000400000 */
[CC--:B------:R-:W-:Y:S01]  /*1380*/  FFMA R52, R6.reuse, R78.reuse, R52 ;  /* 0x0000004e06347223 */ /* 0x0c0fe20000000034 */
[----:B------:R-:W-:Y:S01]  /*1390*/  FFMA R51, R6, R85, R51 ;  /* 0x0000005506337223 */ /* 0x000fe20000000033 */
[----:B------:R-:W-:Y:S01]  /*13a0*/  FSETP.GEU.OR P1, PT, R21, 9.9999997473787516356e-05, P1 ;  /* 0x38d1b7171500780b */ /* 0x000fe20000f2e400 */
[----:B------:R-:W-:Y:S01]  /*13b0*/  FADD R20, -R99, R20 ;  /* 0x0000001463147221 */ /* 0x000fe20000000100 */
[C---:B------:R-:W-:Y:S01]  /*13c0*/  FFMA R62, R103.reuse, R79, R62 ;  /* 0x0000004f673e7223 */ /* 0x040fe2000000003e */
[CC--:B------:R-:W-:Y:S01]  /*13d0*/  FFMA R61, R103.reuse, R78.reuse, R61 ;  /* 0x0000004e673d7223 */ /* 0x0c0fe2000000003d */
[----:B------:R-:W0:Y:S01]  /*13e0*/  MUFU.EX2 R4, R113 ;  /* 0x0000007100047308 */ /* 0x000e220000000800 */
[----:B-1----:R-:W-:Y:S01]  /*13f0*/  FMUL R2, R2, R19 ;  /* 0x0000001302027220 */ /* 0x002fe20000400000 */
[----:B------:R-:W-:Y:S01]  /*1400*/  FSETP.GEU.OR P1, PT, R20, 9.9999997473787516356e-05, P1 ;  /* 0x38d1b7171400780b */ /* 0x000fe20000f2e400 */
[----:B------:R-:W-:Y:S01]  /*1410*/  FFMA R60, R103, R85, R60 ;  /* 0x00000055673c7223 */ /* 0x000fe2000000003c */
[-C--:B------:R-:W-:Y:S01]  /*1420*/  FFMA R59, R104, R79.reuse, R59 ;  /* 0x0000004f683b7223 */ /* 0x080fe2000000003b */
[C---:B------:R-:W-:Y:S01]  /*1430*/  FADD R19, -R2.reuse, R19 ;  /* 0x0000001302137221 */ /* 0x040fe20000000100 */
[C---:B------:R-:W-:Y:S01]  /*1440*/  FFMA R47, R2.reuse, R79, R47 ;  /* 0x0000004f022f7223 */ /* 0x040fe2000000002f */
[C---:B------:R-:W-:Y:S01]  /*1450*/  FFMA R46, R2.reuse, R78, R46 ;  /* 0x0000004e022e7223 */ /* 0x040fe2000000002e */
[----:B------:R-:W1:Y:S01]  /*1460*/  MUFU.EX2 R5, R110 ;  /* 0x0000006e00057308 */ /* 0x000e620000000800 */
[----:B---3--:R-:W-:Y:S01]  /*1470*/  FMUL R7, R7, R18 ;  /* 0x0000001207077220 */ /* 0x008fe20000400000 */
[----:B------:R-:W-:Y:S01]  /*1480*/  FFMA R45, R2, R85, R45 ;  /* 0x00000055022d7223 */ /* 0x000fe2000000002d */
[----:B------:R-:W-:Y:S01]  /*1490*/  FSETP.GEU.OR P1, PT, R19, 9.9999997473787516356e-05, P1 ;  /* 0x38d1b7171300780b */ /* 0x000fe20000f2e400 */
[-C--:B------:R-:W-:Y:S01]  /*14a0*/  FFMA R58, R104, R78.reuse, R58 ;  /* 0x0000004e683a7223 */ /* 0x080fe2000000003a */
[C---:B------:R-:W-:Y:S01]  /*14b0*/  FADD R18, -R7.reuse, R18 ;  /* 0x0000001207127221 */ /* 0x040fe20000000100 */
[C---:B------:R-:W-:Y:S01]  /*14c0*/  FFMA R44, R7.reuse, R79, R44 ;  /* 0x0000004f072c7223 */ /* 0x040fe2000000002c */
[CC--:B------:R-:W-:Y:S01]  /*14d0*/  FFMA R43, R7.reuse, R78.reuse, R43 ;  /* 0x0000004e072b7223 */ /* 0x0c0fe2000000002b */
[----:B------:R-:W3:Y:S01]  /*14e0*/  MUFU.EX2 R6, R115 ;  /* 0x0000007300067308 */ /* 0x000ee20000000800 */
[----:B0-----:R-:W-:Y:S01]  /*14f0*/  FMUL R4, R4, R17 ;  /* 0x0000001104047220 */ /* 0x001fe20000400000 */
[-C--:B------:R-:W-:Y:S01]  /*1500*/  FFMA R42, R7, R85.reuse, R42 ;  /* 0x00000055072a7223 */ /* 0x080fe2000000002a */
[----:B------:R-:W-:Y:S01]  /*1510*/  FSETP.GEU.OR P1, PT, R18, 9.9999997473787516356e-05, P1 ;  /* 0x38d1b7171200780b */ /* 0x000fe20000f2e400 */
[----:B------:R-:W-:Y:S01]  /*1520*/  FFMA R57, R104, R85, R57 ;  /* 0x0000005568397223 */ /* 0x000fe20000000039 */
[C---:B------:R-:W-:Y:S01]  /*1530*/  FADD R17, -R4.reuse, R17 ;  /* 0x0000001104117221 */ /* 0x040fe20000000100 */
[C---:B------:R-:W-:Y:S01]  /*1540*/  FFMA R50, R99.reuse, R79, R50 ;  /* 0x0000004f63327223 */ /* 0x040fe20000000032 */
[----:B------:R-:W-:Y:S01]  /*1550*/  FFMA R49, R99, R78, R49 ;  /* 0x0000004e63317223 */ /* 0x000fe20000000031 */
[----:B------:R-:W0:Y:S01]  /*1560*/  MUFU.EX2 R3, R10 ;  /* 0x0000000a00037308 */ /* 0x000e220000000800 */
[----:B-1----:R-:W-:Y:S01]  /*1570*/  FMUL R5, R5, R16 ;  /* 0x0000001005057220 */ /* 0x002fe20000400000 */
[----:B------:R-:W-:Y:S01]  /*1580*/  FSETP.GEU.OR P1, PT, R17, 9.9999997473787516356e-05, P1 ;  /* 0x38d1b7171100780b */ /* 0x000fe20000f2e400 */
[----:B------:R-:W-:Y:S01]  /*1590*/  FFMA R48, R99, R85, R48 ;  /* 0x0000005563307223 */ /* 0x000fe20000000030 */
[C---:B------:R-:W-:Y:S01]  /*15a0*/  FFMA R41, R4.reuse, R79, R41 ;  /* 0x0000004f04297223 */ /* 0x040fe20000000029 */
[C---:B------:R-:W-:Y:S01]  /*15b0*/  FADD R16, -R5.reuse, R16 ;  /* 0x0000001005107221 */ /* 0x040fe20000000100 */
[CC--:B------:R-:W-:Y:S01]  /*15c0*/  FFMA R40, R4.reuse, R78.reuse, R40 ;  /* 0x0000004e04287223 */ /* 0x0c0fe20000000028 */
[----:B------:R-:W-:Y:S01]  /*15d0*/  FFMA R39, R4, R85, R39 ;  /* 0x0000005504277223 */ /* 0x000fe20000000027 */
[----:B------:R-:W1:Y:S01]  /*15e0*/  MUFU.EX2 R2, R109 ;  /* 0x0000006d00027308 */ /* 0x000e620000000800 */
[----:B---3--:R-:W-:Y:S01]  /*15f0*/  FMUL R6, R6, R15 ;  /* 0x0000000f06067220 */ /* 0x008fe20000400000 */
[----:B------:R-:W-:Y:S01]  /*1600*/  FSETP.GEU.OR P1, PT, R16, 9.9999997473787516356e-05, P1 ;  /* 0x38d1b7171000780b */ /* 0x000fe20000f2e400 */
[C---:B------:R-:W-:Y:S01]  /*1610*/  FFMA R38, R5.reuse, R79, R38 ;  /* 0x0000004f05267223 */ /* 0x040fe20000000026 */
[C---:B------:R-:W-:Y:S01]  /*1620*/  FFMA R37, R5.reuse, R78, R37 ;  /* 0x0000004e05257223 */ /* 0x040fe20000000025 */
[C---:B------:R-:W-:Y:S01]  /*1630*/  FADD R15, -R6.reuse, R15 ;  /* 0x0000000f060f7221 */ /* 0x040fe20000000100 */
[----:B------:R-:W-:Y:S01]  /*1640*/  FFMA R36, R5, R85, R36 ;  /* 0x0000005505247223 */ /* 0x000fe20000000024 */
[C---:B------:R-:W-:Y:S01]  /*1650*/  FFMA R35, R6.reuse, R79, R35 ;  /* 0x0000004f06237223 */ /* 0x040fe20000000023 */
[----:B------:R-:W3:Y:S01]  /*1660*/  MUFU.EX2 R7, R114 ;  /* 0x0000007200077308 */ /* 0x000ee20000000800 */
[----:B0-----:R-:W-:Y:S01]  /*1670*/  FMUL R3, R3, R14 ;  /* 0x0000000e03037220 */ /* 0x001fe20000400000 */
[----:B------:R-:W-:Y:S01]  /*1680*/  FSETP.GEU.OR P1, PT, R15, 9.9999997473787516356e-05, P1 ;  /* 0x38d1b7170f00780b */ /* 0x000fe20000f2e400 */
[CC--:B------:R-:W-:Y:S01]  /*1690*/  FFMA R34, R6.reuse, R78.reuse, R34 ;  /* 0x0000004e06227223 */ /* 0x0c0fe20000000022 */
[----:B------:R-:W-:Y:S01]  /*16a0*/  FFMA R33, R6, R85, R33 ;  /* 0x0000005506217223 */ /* 0x000fe20000000021 */
[C---:B------:R-:W-:Y:S01]  /*16b0*/  FADD R14, -R3.reuse, R14 ;  /* 0x0000000e030e7221 */ /* 0x040fe20000000100 */
[C---:B------:R-:W-:Y:S01]  /*16c0*/  FFMA R32, R3.reuse, R79, R32 ;  /* 0x0000004f03207223 */ /* 0x040fe20000000020 */
[C---:B------:R-:W-:Y:S01]  /*16d0*/  FFMA R31, R3.reuse, R78, R31 ;  /* 0x0000004e031f7223 */ /* 0x040fe2000000001f */
[----:B------:R-:W-:Y:S01]  /*16e0*/  FFMA R30, R3, R85, R30 ;  /* 0x00000055031e7223 */ /* 0x000fe2000000001e */
[----:B-1----:R-:W-:Y:S01]  /*16f0*/  FMUL R2, R2, R13 ;  /* 0x0000000d02027220 */ /* 0x002fe20000400000 */
[----:B------:R-:W-:-:S03]  /*1700*/  FSETP.GEU.OR P1, PT, R14, 9.9999997473787516356e-05, P1 ;  /* 0x38d1b7170e00780b */ /* 0x000fc60000f2e400 */
[C---:B------:R-:W-:Y:S01]  /*1710*/  FADD R13, -R2.reuse, R13 ;  /* 0x0000000d020d7221 */ /* 0x040fe20000000100 */
[C---:B------:R-:W-:Y:S01]  /*1720*/  FFMA R29, R2.reuse, R79, R29 ;  /* 0x0000004f021d7223 */ /* 0x040fe2000000001d */
[C---:B------:R-:W-:Y:S01]  /*1730*/  FFMA R28, R2.reuse, R78, R28 ;  /* 0x0000004e021c7223 */ /* 0x040fe2000000001c */
[----:B------:R-:W-:Y:S01]  /*1740*/  FFMA R27, R2, R85, R27 ;  /* 0x00000055021b7223 */ /* 0x000fe2000000001b */
[----:B---3--:R-:W-:Y:S01]  /*1750*/  FMUL R7, R7, R12 ;  /* 0x0000000c07077220 */ /* 0x008fe20000400000 */
[----:B------:R-:W-:-:S03]  /*1760*/  FSETP.GEU.OR P1, PT, R13, 9.9999997473787516356e-05, P1 ;  /* 0x38d1b7170d00780b */ /* 0x000fc60000f2e400 */
[C---:B------:R-:W-:Y:S01]  /*1770*/  FADD R12, -R7.reuse, R12 ;  /* 0x0000000c070c7221 */ /* 0x040fe20000000100 */
[C---:B------:R-:W-:Y:S01]  /*1780*/  FFMA R26, R7.reuse, R79, R26 ;  /* 0x0000004f071a7223 */ /* 0x040fe2000000001a */
[C---:B------:R-:W-:Y:S01]  /*1790*/  FFMA R25, R7.reuse, R78, R25 ;  /* 0x0000004e07197223 */ /* 0x040fe20000000019 */
[----:B------:R-:W-:Y:S02]  /*17a0*/  FFMA R0, R7, R85, R0 ;  /* 0x0000005507007223 */ /* 0x000fe40000000000 */
[----:B------:R-:W-:Y:S01]  /*17b0*/  FSETP.GEU.OR P1, PT, R12, 9.9999997473787516356e-05, P1 ;  /* 0x38d1b7170c00780b */ /* 0x000fe20000f2e400 */
[----:B--2---:R-:W0:Y:S04]  /*17c0*/  SHFL.IDX PT, R98, R91, RZ, 0x1f ;  /* 0x00001fff5b627589 */ /* 0x004e2800000e0000 */
[----:B------:R1:W2:Y:S04]  /*17d0*/  SHFL.IDX PT, R2, R91, 0x8, 0x1f ;  /* 0x01001f005b027f89 */ /* 0x0002a800000e0000 */
[----:B------:R1:W3:Y:S04]  /*17e0*/  SHFL.IDX PT, R3, R91, 0x9, 0x1f ;  /* 0x01201f005b037f89 */ /* 0x0002e800000e0000 */
[----:B------:R1:W4:Y:S04]  /*17f0*/  SHFL.IDX PT, R4, R91, 0x18, 0x1f ;  /* 0x03001f005b047f89 */ /* 0x00032800000e0000 */
[----:B------:R1:W1:Y:S04]  /*1800*/  SHFL.IDX PT, R5, R91, 0x19, 0x1f ;  /* 0x03201f005b057f89 */ /* 0x00026800000e0000 */
[----:B------:R1:W1:Y:S01]  /*1810*/  SHFL.IDX PT, R6, R91, 0x1a, 0x1f ;  /* 0x03401f005b067f89 */ /* 0x00026200000e0000 */
[----:B0-----:R-:W-:-:S03]  /*1820*/  @!P2 IADD3 R98, PT, PT, R8, 0x3, RZ ;  /* 0x000000030862a810 */ /* 0x001fc60007ffe0ff */
[----:B------:R0:W0:Y:S01]  /*1830*/  SHFL.IDX PT, R7, R91, 0x1b, 0x1f ;  /* 0x03601f005b077f89 */ /* 0x00002200000e0000 */
[----:B------:R-:W-:-:S03]  /*1840*/  IADD3 R8, PT, PT, R8, 0x1, RZ ;  /* 0x0000000108087810 */ /* 0x000fc60007ffe0ff */
[----:B------:R0:W0:Y:S01]  /*1850*/  SHFL.IDX PT, R79, R91, 0x10, 0x1f ;  /* 0x02001f005b4f7f89 */ /* 0x00002200000e0000 */
[----:B------:R-:W-:-:S03]  /*1860*/  ISETP.LT.AND P1, PT, R8, R9, P1 ;  /* 0x000000090800720c */ /* 0x000fc60000f21270 */
[----:B------:R0:W0:Y:S04]  /*1870*/  SHFL.IDX PT, R78, R91, 0x11, 0x1f ;  /* 0x02201f005b4e7f89 */ /* 0x00002800000e0000 */
[----:B------:R0:W0:Y:S06]  /*1880*/  SHFL.IDX PT, R85, R91, 0x12, 0x1f ;  /* 0x02401f005b557f89 */ /* 0x00002c00000e0000 */
[----:B------:R-:W-:-:S13]  /*1890*/  VOTE.ANY P1, P1 ;  /* 0x0000000000ff7806 */ /* 0x000fda0000820100 */
[----:B-1234-:R-:W-:Y:S05]  /*18a0*/  @P1 BRA `(.L_x_6) ;  /* 0xfffffff400081947 */ /* 0x01efea000383ffff */
[----:B------:R-:W1:Y:S01]  /*18b0*/  LDCU.64 UR4, c[0x0][0x390] ;  /* 0x00007200ff0477ac */ /* 0x000e620008000a00 */
[----:B------:R-:W-:Y:S01]  /*18c0*/  BSSY.RECONVERGENT B0, `(.L_x_7) ;  /* 0x000001f000007945 */ /* 0x000fe20003800200 */
[C---:B0-----:R-:W-:Y:S02]  /*18d0*/  IADD3 R7, PT, PT, R63.reuse, 0x2, RZ ;  /* 0x000000023f077810 */ /* 0x041fe40007ffe0ff */
[----:B------:R-:W-:Y:S02]  /*18e0*/  IADD3 R5, PT, PT, R63, 0x3, RZ ;  /* 0x000000033f057810 */ /* 0x000fe40007ffe0ff */
[----:B-1----:R-:W-:-:S04]  /*18f0*/  ISETP.GE.U32.AND P3, PT, R64, UR5, PT ;  /* 0x0000000540007c0c */ /* 0x002fc8000bf66070 */
[----:B------:R-:W-:-:S13]  /*1900*/  ISETP.GE.U32.OR P0, PT, R63, UR4, P3 ;  /* 0x000000043f007c0c */ /* 0x000fda0009f06470 */
[----:B------:R-:W-:Y:S05]  /*1910*/  @P0 BRA `(.L_x_8) ;  /* 0x0000000000640947 */ /* 0x000fea0003800000 */
[----:B------:R-:W0:Y:S01]  /*1920*/  LDCU.64 UR8, c[0x0][0x3c0] ;  /* 0x00007800ff0877ac */ /* 0x000e220008000a00 */
[----:B------:R-:W-:Y:S01]  /*1930*/  FSETP.GEU.AND P0, PT, R86, 9.9999997473787516356e-05, PT ;  /* 0x38d1b7175600780b */ /* 0x000fe20003f0e000 */
[----:B------:R-:W-:Y:S01]  /*1940*/  IMAD R9, R64, UR4, R63 ;  /* 0x0000000440097c24 */ /* 0x000fe2000f8e023f */
[----:B------:R-:W1:Y:S02]  /*1950*/  LDCU UR10, c[0x0][0x3c8] ;  /* 0x00007900ff0a77ac */ /* 0x000e640008000800 */
[----:B------:R-:W-:-:S05]  /*1960*/  FSEL R3, R86, RZ, P0 ;  /* 0x000000ff56037208 */ /* 0x000fca0000000000 */
[C---:B0-----:R-:W-:Y:S01]  /*1970*/  FFMA R87, R3.reuse, UR9, R87 ;  /* 0x0000000903577c23 */ /* 0x041fe20008000057 */
[C---:B------:R-:W-:Y:S01]  /*1980*/  FFMA R84, R3.reuse, UR8, R84 ;  /* 0x0000000803547c23 */ /* 0x040fe20008000054 */
[----:B-1----:R-:W-:Y:S02]  /*1990*/  FFMA R88, R3, UR10, R88 ;  /* 0x0000000a03587c23 */ /* 0x002fe40008000058 */
[----:B------:R-:W-:Y:S01]  /*19a0*/  FMUL R87, R87, 255 ;  /* 0x437f000057577820 */ /* 0x000fe20000400000 */
[----:B------:R-:W0:Y:S01]  /*19b0*/  LDC.64 R2, c[0x0][0x3d0] ;  /* 0x0000f400ff027b82 */ /* 0x000e220000000a00 */
[----:B------:R-:W-:Y:S01]  /*19c0*/  FMUL R84, R84, 255 ;  /* 0x437f000054547820 */ /* 0x000fe20000400000 */
[----:B------:R-:W-:Y:S02]  /*19d0*/  FMUL R88, R88, 255 ;  /* 0x437f000058587820 */ /* 0x000fe40000400000 */
[----:B------:R-:W-:Y:S02]  /*19e0*/  FMNMX R87, RZ, R87, !PT ;  /* 0x00000057ff577209 */ /* 0x000fe40007800000 */
[----:B------:R-:W-:-:S02]  /*19f0*/  FMNMX R84, RZ, R84, !PT ;  /* 0x00000054ff547209 */ /* 0x000fc40007800000 */
[----:B------:R-:W-:Y:S02]  /*1a00*/  FMNMX R88, RZ, R88, !PT ;  /* 0x00000058ff587209 */ /* 0x000fe40007800000 */
[----:B------:R-:W-:Y:S02]  /*1a10*/  FMNMX R87, R87, 255, PT ;  /* 0x437f000057577809 */ /* 0x000fe40003800000 */
[----:B------:R-:W-:Y:S02]  /*1a20*/  FMNMX R84, R84, 255, PT ;  /* 0x437f000054547809 */ /* 0x000fe40003800000 */
[----:B------:R-:W-:Y:S02]  /*1a30*/  FMNMX R88, R88, 255, PT ;  /* 0x437f000058587809 */ /* 0x000fe40003800000 */
[----:B------:R-:W1:Y:S08]  /*1a40*/  F2I.U32.TRUNC.NTZ R11, R84 ;  /* 0x00000054000b7305 */ /* 0x000e70000020f000 */
[----:B------:R-:W2:Y:S01]  /*1a50*/  F2I.U32.TRUNC.NTZ R87, R87 ;  /* 0x0000005700577305 */ /* 0x000ea2000020f000 */
[----:B0-----:R-:W-:-:S05]  /*1a60*/  IMAD.WIDE R2, R9, 0x3, R2 ;  /* 0x0000000309027825 */ /* 0x001fca00078e0202 */
[----:B-1----:R0:W-:Y:S02]  /*1a70*/  STG.E.U8 desc[UR6][R2.64], R11 ;  /* 0x0000000b02007986 */ /* 0x0021e4000c101106 */
[----:B------:R-:W1:Y:S02]  /*1a80*/  F2I.U32.TRUNC.NTZ R67, R88 ;  /* 0x0000005800437305 */ /* 0x000e64000020f000 */
[----:B--2---:R0:W-:Y:S04]  /*1a90*/  STG.E.U8 desc[UR6][R2.64+0x1], R87 ;  /* 0x0000015702007986 */ /* 0x0041e8000c101106 */
[----:B-1----:R0:W-:Y:S02]  /*1aa0*/  STG.E.U8 desc[UR6][R2.64+0x2], R67 ;  /* 0x0000024302007986 */ /* 0x0021e4000c101106 */
.L_x_8:
[----:B------:R-:W-:Y:S05]  /*1ab0*/  BSYNC.RECONVERGENT B0 ;  /* 0x0000000000007941 */ /* 0x000fea0003800200 */
.L_x_7:
[----:B------:R-:W-:Y:S01]  /*1ac0*/  ISETP.GE.U32.OR P5, PT, R65, UR4, P3 ;  /* 0x0000000441007c0c */ /* 0x000fe20009fa6470 */
[----:B------:R-:W-:Y:S01]  /*1ad0*/  BSSY.RECONVERGENT B0, `(.L_x_9) ;  /* 0x0000021000007945 */ /* 0x000fe20003800200 */
[----:B------:R-:W-:Y:S02]  /*1ae0*/  ISETP.GE.U32.AND P2, PT, R66, UR5, PT ;  /* 0x0000000542007c0c */ /* 0x000fe4000bf46070 */
[----:B------:R-:W-:Y:S02]  /*1af0*/  ISETP.GE.U32.OR P4, PT, R7, UR4, P3 ;  /* 0x0000000407007c0c */ /* 0x000fe40009f86470 */
[----:B------:R-:W-:Y:S02]  /*1b00*/  ISETP.GE.U32.AND P1, PT, R68, UR5, PT ;  /* 0x0000000544007c0c */ /* 0x000fe4000bf26070 */
[----:B------:R-:W-:Y:S02]  /*1b10*/  ISETP.GE.U32.AND P0, PT, R70, UR5, PT ;  /* 0x0000000546007c0c */ /* 0x000fe4000bf06070 */
[----:B------:R-:W-:-:S02]  /*1b20*/  ISETP.GE.U32.OR P3, PT, R5, UR4, P3 ;  /* 0x0000000405007c0c */ /* 0x000fc40009f66470 */
[----:B------:R-:W-:Y:S01]  /*1b30*/  ISETP.GE.U32.OR P6, PT, R63, UR4, P2 ;  /* 0x000000043f007c0c */ /* 0x000fe200097c6470 */
[----:B------:R-:W-:-:S12]  /*1b40*/  @P5 BRA `(.L_x_10) ;  /* 0x0000000000645947 */ /* 0x000fd80003800000 */
[----:B------:R-:W1:Y:S01]  /*1b50*/  LDCU.64 UR8, c[0x0][0x3c0] ;  /* 0x00007800ff0877ac */ /* 0x000e620008000a00 */
[C---:B------:R-:W-:Y:S01]  /*1b60*/  FSETP.GEU.AND P5, PT, R81.reuse, 9.9999997473787516356e-05, PT ;  /* 0x38d1b7175100780b */ /* 0x040fe20003fae000 */
[----:B0-----:R-:W0:Y:S01]  /*1b70*/  LDC.64 R2, c[0x0][0x3d0] ;  /* 0x0000f400ff027b82 */ /* 0x001e220000000a00 */
[----:B------:R-:W-:Y:S01]  /*1b80*/  IMAD R9, R64, UR4, R65 ;  /* 0x0000000440097c24 */ /* 0x000fe2000f8e0241 */
[----:B------:R-:W2:Y:S01]  /*1b90*/  LDCU UR10, c[0x0][0x3c8] ;  /* 0x00007900ff0a77ac */ /* 0x000ea20008000800 */
[----:B------:R-:W-:-:S05]  /*1ba0*/  FSEL R81, R81, RZ, P5 ;  /* 0x000000ff51517208 */ /* 0x000fca0002800000 */
[C---:B-1----:R-:W-:Y:S01]  /*1bb0*/  FFMA R80, R81.reuse, UR8, R80 ;  /* 0x0000000851507c23 */ /* 0x042fe20008000050 */
[C---:B------:R-:W-:Y:S01]  /*1bc0*/  FFMA R83, R81.reuse, UR9, R83 ;  /* 0x0000000951537c23 */ /* 0x040fe20008000053 */
[----:B--2---:R-:W-:-:S03]  /*1bd0*/  FFMA R81, R81, UR10, R82 ;  /* 0x0000000a51517c23 */ /* 0x004fc60008000052 */
[----:B------:R-:W-:Y:S01]  /*1be0*/  FMUL R83, R83, 255 ;  /* 0x437f000053537820 */ /* 0x000fe20000400000 */
[----:B------:R-:W-:Y:S01]  /*1bf0*/  FMUL R80, R80, 255 ;  /* 0x437f000050507820 */ /* 0x000fe20000400000 */
[----:B------:R-:W-:Y:S01]  /*1c00*/  FMUL R81, R81, 255 ;  /* 0x437f000051517820 */ /* 0x000fe20000400000 */
[----:B0-----:R-:W-:Y:S02]  /*1c10*/  IMAD.WIDE R2, R9, 0x3, R2 ;  /* 0x0000000309027825 */ /* 0x001fe400078e0202 */
[----:B------:R-:W-:Y:S02]  /*1c20*/  FMNMX R83, RZ, R83, !PT ;  /* 0x00000053ff537209 */ /* 0x000fe40007800000 */
[----:B------:R-:W-:Y:S02]  /*1c30*/  FMNMX R80, RZ, R80, !PT ;  /* 0x00000050ff507209 */ /* 0x000fe40007800000 */
[----:B------:R-:W-:Y:S02]  /*1c40*/  FMNMX R81, RZ, R81, !PT ;  /* 0x00000051ff517209 */ /* 0x000fe40007800000 */
[----:B------:R-:W-:-:S02]  /*1c50*/  FMNMX R83, R83, 255, PT ;  /* 0x437f000053537809 */ /* 0x000fc40003800000 */
[----:B------:R-:W-:Y:S02]  /*1c60*/  FMNMX R81, R81, 255, PT ;  /* 0x437f000051517809 */ /* 0x000fe40003800000 */
[----:B------:R-:W-:Y:S02]  /*1c70*/  FMNMX R80, R80, 255, PT ;  /* 0x437f000050507809 */ /* 0x000fe40003800000 */
[----:B------:R-:W0:Y:S08]  /*1c80*/  F2I.U32.TRUNC.NTZ R83, R83 ;  /* 0x0000005300537305 */ /* 0x000e30000020f000 */
[----:B------:R-:W1:Y:S01]  /*1c90*/  F2I.U32.TRUNC.NTZ R11, R80 ;  /* 0x00000050000b7305 */ /* 0x000e62000020f000 */
[----:B0-----:R2:W-:Y:S07]  /*1ca0*/  STG.E.U8 desc[UR6][R2.64+0x1], R83 ;  /* 0x0000015302007986 */ /* 0x0015ee000c101106 */
[----:B------:R-:W0:Y:S01]  /*1cb0*/  F2I.U32.TRUNC.NTZ R81, R81 ;  /* 0x0000005100517305 */ /* 0x000e22000020f000 */
[----:B-1----:R2:W-:Y:S04]  /*1cc0*/  STG.E.U8 desc[UR6][R2.64], R11 ;  /* 0x0000000b02007986 */ /* 0x0025e8000c101106 */
[----:B0-----:R2:W-:Y:S02]  /*1cd0*/  STG.E.U8 desc[UR6][R2.64+0x2], R81 ;  /* 0x0000025102007986 */ /* 0x0015e4000c101106 */
.L_x_10:
[----:B------:R-:W-:Y:S05]  /*1ce0*/  BSYNC.RECONVERGENT B0 ;  /* 0x0000000000007941 */ /* 0x000fea0003800200 */
.L_x_9:
[----:B------:R-:W-:Y:S04]  /*1cf0*/  BSSY.RECONVERGENT B0, `(.L_x_11) ;  /* 0x000001b000007945 */ /* 0x000fe80003800200 */
[----:B------:R-:W-:Y:S05]  /*1d00*/  @P4 BRA `(.L_x_12) ;  /* 0x0000000000644947 */ /* 0x000fea0003800000 */
[----:B------:R-:W1:Y:S01]  /*1d10*/  LDCU.64 UR8, c[0x0][0x3c0] ;  /* 0x00007800ff0877ac */ /* 0x000e620008000a00 */
[C---:B------:R-:W-:Y:S01]  /*1d20*/  FSETP.GEU.AND P4, PT, R73.reuse, 9.9999997473787516356e-05, PT ;  /* 0x38d1b7174900780b */ /* 0x040fe20003f8e000 */
[----:B------:R-:W-:Y:S01]  /*1d30*/  IMAD R9, R64, UR4, R7 ;  /* 0x0000000440097c24 */ /* 0x000fe2000f8e0207 */
[----:B------:R-:W3:Y:S02]  /*1d40*/  LDCU UR10, c[0x0][0x3c8] ;  /* 0x00007900ff0a77ac */ /* 0x000ee40008000800 */
[----:B0-2---:R-:W-:-:S05]  /*1d50*/  FSEL R2, R73, RZ, P4 ;  /* 0x000000ff49027208 */ /* 0x005fca0002000000 */
[C---:B-1----:R-:W-:Y:S01]  /*1d60*/  FFMA R77, R2.reuse, UR8, R77 ;  /* 0x00000008024d7c23 */ /* 0x042fe2000800004d */
[C---:B------:R-:W-:Y:S01]  /*1d70*/  FFMA R76, R2.reuse, UR9, R76 ;  /* 0x00000009024c7c23 */ /* 0x040fe2000800004c */
[----:B---3--:R-:W-:Y:S02]  /*1d80*/  FFMA R75, R2, UR10, R75 ;  /* 0x0000000a024b7c23 */ /* 0x008fe4000800004b */
        /* <DEDUP_REMOVED lines=14> */
[----:B------:R-:W0:Y:S02]  /*1e70*/  F2I.U32.TRUNC.NTZ R75, R75 ;  /* 0x0000004b004b7305 */ /* 0x000e24000020f000 */
[----:B--2---:R1:W-:Y:S04]  /*1e80*/  STG.E.U8 desc[UR6][R2.64+0x1], R11 ;  /* 0x0000010b02007986 */ /* 0x0043e8000c101106 */
[----:B0-----:R1:W-:Y:S02]  /*1e90*/  STG.E.U8 desc[UR6][R2.64+0x2], R75 ;  /* 0x0000024b02007986 */ /* 0x0013e4000c101106 */
.L_x_12:
[----:B------:R-:W-:Y:S05]  /*1ea0*/  BSYNC.RECONVERGENT B0 ;  /* 0x0000000000007941 */ /* 0x000fea0003800200 */
.L_x_11:
[----:B------:R-:W-:Y:S04]  /*1eb0*/  BSSY.RECONVERGENT B0, `(.L_x_13) ;  /* 0x000001b000007945 */ /* 0x000fe80003800200 */
[----:B------:R-:W-:Y:S05]  /*1ec0*/  @P3 BRA `(.L_x_14) ;  /* 0x0000000000643947 */ /* 0x000fea0003800000 */
[----:B------:R-:W3:Y:S01]  /*1ed0*/  LDCU.64 UR8, c[0x0][0x3c0] ;  /* 0x00007800ff0877ac */ /* 0x000ee20008000a00 */
[----:B------:R-:W-:Y:S01]  /*1ee0*/  FSETP.GEU.AND P3, PT, R24, 9.9999997473787516356e-05, PT ;  /* 0x38d1b7171800780b */ /* 0x000fe20003f6e000 */
[----:B------:R-:W-:Y:S01]  /*1ef0*/  IMAD R9, R64, UR4, R5 ;  /* 0x0000000440097c24 */ /* 0x000fe2000f8e0205 */
[----:B------:R-:W4:Y:S02]  /*1f00*/  LDCU UR10, c[0x0][0x3c8] ;  /* 0x00007900ff0a77ac */ /* 0x000f240008000800 */
[----:B012---:R-:W-:-:S05]  /*1f10*/  FSEL R3, R24, RZ, P3 ;  /* 0x000000ff18037208 */ /* 0x007fca0001800000 */
[C---:B---3--:R-:W-:Y:S01]  /*1f20*/  FFMA R61, R3.reuse, UR9, R61 ;  /* 0x00000009033d7c23 */ /* 0x048fe2000800003d */
[C---:B------:R-:W-:Y:S01]  /*1f30*/  FFMA R62, R3.reuse, UR8, R62 ;  /* 0x00000008033e7c23 */ /* 0x040fe2000800003e */
[----:B----4-:R-:W-:Y:S02]  /*1f40*/  FFMA R60, R3, UR10, R60 ;  /* 0x0000000a033c7c23 */ /* 0x010fe4000800003c */
        /* <DEDUP_REMOVED lines=17> */
.L_x_14:
[----:B------:R-:W-:Y:S05]  /*2060*/  BSYNC.RECONVERGENT B0 ;  /* 0x0000000000007941 */ /* 0x000fea0003800200 */
.L_x_13:
[----:B------:R-:W-:Y:S04]  /*2070*/  BSSY.RECONVERGENT B0, `(.L_x_15) ;  /* 0x000001b000007945 */ /* 0x000fe80003800200 */
[----:B------:R-:W-:Y:S05]  /*2080*/  @P6 BRA `(.L_x_16) ;  /* 0x0000000000646947 */ /* 0x000fea0003800000 */
[----:B------:R-:W4:Y:S01]  /*2090*/  LDCU.64 UR8, c[0x0][0x3c0] ;  /* 0x00007800ff0877ac */ /* 0x000f220008000a00 */
[C---:B------:R-:W-:Y:S01]  /*20a0*/  FSETP.GEU.AND P3, PT, R23.reuse, 9.9999997473787516356e-05, PT ;  /* 0x38d1b7171700780b */ /* 0x040fe20003f6e000 */
[----:B------:R-:W-:Y:S01]  /*20b0*/  IMAD R9, R66, UR4, R63 ;  /* 0x0000000442097c24 */ /* 0x000fe2000f8e023f */
[----:B------:R-:W5:Y:S02]  /*20c0*/  LDCU UR10, c[0x0][0x3c8] ;  /* 0x00007900ff0a77ac */ /* 0x000f640008000800 */
[----:B0123--:R-:W-:-:S05]  /*20d0*/  FSEL R2, R23, RZ, P3 ;  /* 0x000000ff17027208 */ /* 0x00ffca0001800000 */
[C---:B----4-:R-:W-:Y:S01]  /*20e0*/  FFMA R59, R2.reuse, UR8, R59 ;  /* 0x00000008023b7c23 */ /* 0x050fe2000800003b */
[C---:B------:R-:W-:Y:S01]  /*20f0*/  FFMA R58, R2.reuse, UR9, R58 ;  /* 0x00000009023a7c23 */ /* 0x040fe2000800003a */
[----:B-----5:R-:W-:Y:S02]  /*2100*/  FFMA R57, R2, UR10, R57 ;  /* 0x0000000a02397c23 */ /* 0x020fe40008000039 */
        /* <DEDUP_REMOVED lines=17> */
.L_x_16:
[----:B------:R-:W-:Y:S05]  /*2220*/  BSYNC.RECONVERGENT B0 ;  /* 0x0000000000007941 */ /* 0x000fea0003800200 */
.L_x_15:
[----:B------:R-:W-:Y:S01]  /*2230*/  ISETP.GE.U32.OR P5, PT, R65, UR4, P2 ;  /* 0x0000000441007c0c */ /* 0x000fe200097a6470 */
[----:B------:R-:W-:Y:S01]  /*2240*/  BSSY.RECONVERGENT B0, `(.L_x_17) ;  /* 0x000001f000007945 */ /* 0x000fe20003800200 */
[----:B------:R-:W-:Y:S02]  /*2250*/  ISETP.GE.U32.OR P4, PT, R7, UR4, P2 ;  /* 0x0000000407007c0c */ /* 0x000fe40009786470 */
[----:B------:R-:W-:Y:S02]  /*2260*/  ISETP.GE.U32.OR P2, PT, R5, UR4, P2 ;  /* 0x0000000405007c0c */ /* 0x000fe40009746470 */
[----:B------:R-:W-:Y:S02]  /*2270*/  ISETP.GE.U32.OR P6, PT, R63, UR4, P1 ;  /* 0x000000043f007c0c */ /* 0x000fe40008fc6470 */
[----:B------:R-:W-:-:S05]  /*2280*/  ISETP.GE.U32.OR P3, PT, R65, UR4, P1 ;  /* 0x0000000441007c0c */ /* 0x000fca0008f66470 */
[----:B------:R-:W-:Y:S08]  /*2290*/  @P5 BRA `(.L_x_18) ;  /* 0x0000000000645947 */ /* 0x000ff00003800000 */
[----:B------:R-:W5:Y:S01]  /*22a0*/  LDCU.64 UR8, c[0x0][0x3c0] ;  /* 0x00007800ff0877ac */ /* 0x000f620008000a00 */
[----:B------:R-:W-:Y:S01]  /*22b0*/  FSETP.GEU.AND P5, PT, R22, 9.9999997473787516356e-05, PT ;  /* 0x38d1b7171600780b */ /* 0x000fe20003fae000 */
[----:B------:R-:W-:Y:S01]  /*22c0*/  IMAD R9, R66, UR4, R65 ;  /* 0x0000000442097c24 */ /* 0x000fe2000f8e0241 */
[----:B------:R-:W5:Y:S02]  /*22d0*/  LDCU UR10, c[0x0][0x3c8] ;  /* 0x00007900ff0a77ac */ /* 0x000f640008000800 */
[----:B01234-:R-:W-:-:S05]  /*22e0*/  FSEL R3, R22, RZ, P5 ;  /* 0x000000ff16037208 */ /* 0x01ffca0002800000 */
[C---:B-----5:R-:W-:Y:S01]  /*22f0*/  FFMA R55, R3.reuse, UR9, R55 ;  /* 0x0000000903377c23 */ /* 0x060fe20008000037 */
[C---:B------:R-:W-:Y:S01]  /*2300*/  FFMA R56, R3.reuse, UR8, R56 ;  /* 0x0000000803387c23 */ /* 0x040fe20008000038 */
[----:B------:R-:W-:Y:S02]  /*2310*/  FFMA R54, R3, UR10, R54 ;  /* 0x0000000a03367c23 */ /* 0x000fe40008000036 */
        /* <DEDUP_REMOVED lines=17> */
.L_x_18:
[----:B------:R-:W-:Y:S05]  /*2430*/  BSYNC.RECONVERGENT B0 ;  /* 0x0000000000007941 */ /* 0x000fea0003800200 */
.L_x_17:
[----:B------:R-:W-:Y:S04]  /*2440*/  BSSY.RECONVERGENT B0, `(.L_x_19) ;  /* 0x000001b000007945 */ /* 0x000fe80003800200 */
[----:B------:R-:W-:Y:S05]  /*2450*/  @P4 BRA `(.L_x_20) ;  /* 0x0000000000644947 */ /* 0x000fea0003800000 */
[----:B------:R-:W5:Y:S01]  /*2460*/  LDCU.64 UR8, c[0x0][0x3c0] ;  /* 0x00007800ff0877ac */ /* 0x000f620008000a00 */
[C---:B------:R-:W-:Y:S01]  /*2470*/  FSETP.GEU.AND P4, PT, R21.reuse, 9.9999997473787516356e-05, PT ;  /* 0x38d1b7171500780b */ /* 0x040fe20003f8e000 */
        /* <DEDUP_REMOVED lines=23> */
.L_x_20:
[----:B------:R-:W-:Y:S05]  /*25f0*/  BSYNC.RECONVERGENT B0 ;  /* 0x0000000000007941 */ /* 0x000fea0003800200 */
.L_x_19:
[----:B------:R-:W-:Y:S04]  /*2600*/  BSSY.RECONVERGENT B0, `(.L_x_21) ;  /* 0x000001b000007945 */ /* 0x000fe80003800200 */
[----:B------:R-:W-:Y:S05]  /*2610*/  @P2 BRA `(.L_x_22) ;  /* 0x0000000000642947 */ /* 0x000fea0003800000 */
        /* <DEDUP_REMOVED lines=25> */
.L_x_22:
[----:B------:R-:W-:Y:S05]  /*27b0*/  BSYNC.RECONVERGENT B0 ;  /* 0x0000000000007941 */ /* 0x000fea0003800200 */
.L_x_21:
        /* <DEDUP_REMOVED lines=27> */
.L_x_24:
[----:B------:R-:W-:Y:S05]  /*2970*/  BSYNC.RECONVERGENT B0 ;  /* 0x0000000000007941 */ /* 0x000fea0003800200 */
.L_x_23:
[----:B------:R-:W-:Y:S01]  /*2980*/  BSSY.RECONVERGENT B0, `(.L_x_25) ;  /* 0x0000021000007945 */ /* 0x000fe20003800200 */
[----:B------:R-:W-:Y:S02]  /*2990*/  ISETP.GE.U32.OR P2, PT, R7, UR4, P1 ;  /* 0x0000000407007c0c */ /* 0x000fe40008f46470 */
[----:B------:R-:W-:Y:S02]  /*29a0*/  ISETP.GE.U32.OR P6, PT, R63, UR4, P0 ;  /* 0x000000043f007c0c */ /* 0x000fe400087c6470 */
[----:B------:R-:W-:Y:S02]  /*29b0*/  ISETP.GE.U32.OR P5, PT, R65, UR4, P0 ;  /* 0x0000000441007c0c */ /* 0x000fe400087a6470 */
[----:B------:R-:W-:Y:S02]  /*29c0*/  ISETP.GE.U32.OR P4, PT, R7, UR4, P0 ;  /* 0x0000000407007c0c */ /* 0x000fe40008786470 */
[C---:B------:R-:W-:Y:S02]  /*29d0*/  ISETP.GE.U32.OR P1, PT, R5.reuse, UR4, P1 ;  /* 0x0000000405007c0c */ /* 0x040fe40008f26470 */
[----:B------:R-:W-:Y:S01]  /*29e0*/  ISETP.GE.U32.OR P0, PT, R5, UR4, P0 ;  /* 0x0000000405007c0c */ /* 0x000fe20008706470 */
[----:B------:R-:W-:-:S12]  /*29f0*/  @P3 BRA `(.L_x_26) ;  /* 0x0000000000643947 */ /* 0x000fd80003800000 */
        /* <DEDUP_REMOVED lines=25> */
.L_x_26:
[----:B------:R-:W-:Y:S05]  /*2b90*/  BSYNC.RECONVERGENT B0 ;  /* 0x0000000000007941 */ /* 0x000fea0003800200 */
.L_x_25:
        /* <DEDUP_REMOVED lines=27> */
.L_x_28:
[----:B------:R-:W-:Y:S05]  /*2d50*/  BSYNC.RECONVERGENT B0 ;  /* 0x0000000000007941 */ /* 0x000fea0003800200 */
.L_x_27:
        /* <DEDUP_REMOVED lines=27> */
.L_x_30:
[----:B------:R-:W-:Y:S05]  /*2f10*/  BSYNC.RECONVERGENT B0 ;  /* 0x0000000000007941 */ /* 0x000fea0003800200 */
.L_x_29:
        /* <DEDUP_REMOVED lines=27> */
.L_x_32:
[----:B------:R-:W-:Y:S05]  /*30d0*/  BSYNC.RECONVERGENT B0 ;  /* 0x0000000000007941 */ /* 0x000fea0003800200 */
.L_x_31:
        /* <DEDUP_REMOVED lines=27> */
.L_x_34:
[----:B------:R-:W-:Y:S05]  /*3290*/  BSYNC.RECONVERGENT B0 ;  /* 0x0000000000007941 */ /* 0x000fea0003800200 */
.L_x_33:
        /* <DEDUP_REMOVED lines=27> */
.L_x_36:
[----:B------:R-:W-:Y:S05]  /*3450*/  BSYNC.RECONVERGENT B0 ;  /* 0x0000000000007941 */ /* 0x000fea0003800200 */
.L_x_35:
[----:B------:R-:W-:Y:S05]  /*3460*/  @P0 EXIT ;  /* 0x000000000000094d */ /* 0x000fea0003800000 */
        /* <DEDUP_REMOVED lines=21> */
[----:B-1----:R-:W-:Y:S02]  /*35c0*/  STG.E.U8 desc[UR6][R2.64], R7 ;  /* 0x0000000702007986 */ /* 0x002fe4000c101106 */
[----:B------:R-:W0:Y:S02]  /*35d0*/  F2I.U32.TRUNC.NTZ R9, R0 ;  /* 0x0000000000097305 */ /* 0x000e24000020f000 */
[----:B--2---:R-:W-:Y:S04]  /*35e0*/  STG.E.U8 desc[UR6][R2.64+0x1], R25 ;  /* 0x0000011902007986 */ /* 0x004fe8000c101106 */
[----:B0-----:R-:W-:Y:S01]  /*35f0*/  STG.E.U8 desc[UR6][R2.64+0x2], R9 ;  /* 0x0000020902007986 */ /* 0x001fe2000c101106 */
[----:B------:R-:W-:Y:S05]  /*3600*/  EXIT ;  /* 0x000000000000794d */ /* 0x000fea0003800000 */
.L_x_37:
[----:B------:R-:W-:-:S00]  /*3610*/  BRA `(.L_x_37) ;  /* 0xfffffffc00fc7947 */ /* 0x000fc0000383ffff */
[----:B------:R-:W-:-:S00]  /*3620*/  NOP ;  /* 0x0000000000007918 */ /* 0x000fc00000000000 */
        /* <DEDUP_REMOVED lines=13> */
.L_x_66:


//--------------------- .text._Z18identifyTileRangesiPmP4int2 --------------------------
	.section	.text._Z18identifyTileRangesiPmP4int2,"ax",@progbits
	.align	128
        .global         _Z18identifyTileRangesiPmP4int2
        .type           _Z18identifyTileRangesiPmP4int2,@function
        .size           _Z18identifyTileRangesiPmP4int2,(.L_x_67 - _Z18identifyTileRangesiPmP4int2)
        .other          _Z18identifyTileRangesiPmP4int2,@"STO_CUDA_ENTRY STV_DEFAULT"
_Z18identifyTileRangesiPmP4int2:
.text._Z18identifyTileRangesiPmP4int2:
[----:B------:R-:W-:Y:S01]  /*0000*/  LDC R1, c[0x0][0x37c] ;  /* 0x0000df00ff017b82 */ /* 0x000fe20000000800 */
[----:B------:R-:W0:Y:S07]  /*0010*/  S2R R0, SR_TID.X ;  /* 0x0000000000007919 */ /* 0x000e2e0000002100 */
[----:B------:R-:W0:Y:S08]  /*0020*/  S2UR UR4, SR_CTAID.X ;  /* 0x00000000000479c3 */ /* 0x000e300000002500 */
[----:B------:R-:W0:Y:S08]  /*0030*/  LDC R9, c[0x0][0x360] ;  /* 0x0000d800ff097b82 */ /* 0x000e300000000800 */
[----:B------:R-:W1:Y:S01]  /*0040*/  LDC R8, c[0x0][0x380] ;  /* 0x0000e000ff087b82 */ /* 0x000e620000000800 */
[----:B0-----:R-:W-:-:S05]  /*0050*/  IMAD R9, R9, UR4, R0 ;  /* 0x0000000409097c24 */ /* 0x001fca000f8e0200 */
[----:B-1----:R-:W-:-:S13]  /*0060*/  ISETP.GE.AND P0, PT, R9, R8, PT ;  /* 0x000000080900720c */ /* 0x002fda0003f06270 */
[----:B------:R-:W-:Y:S05]  /*0070*/  @P0 EXIT ;  /* 0x000000000000094d */ /* 0x000fea0003800000 */
[----:B------:R-:W0:Y:S01]  /*0080*/  LDC.64 R2, c[0x0][0x388] ;  /* 0x0000e200ff027b82 */ /* 0x000e220000000a00 */
[----:B------:R-:W1:Y:S01]  /*0090*/  LDCU.64 UR4, c[0x0][0x358] ;  /* 0x00006b00ff0477ac */ /* 0x000e620008000a00 */
[----:B------:R-:W2:Y:S01]  /*00a0*/  LDCU.64 UR6, c[0x0][0x390] ;  /* 0x00007200ff0677ac */ /* 0x000ea20008000a00 */
[----:B0-----:R-:W-:-:S05]  /*00b0*/  IMAD.WIDE R2, R9, 0x8, R2 ;  /* 0x0000000809027825 */ /* 0x001fca00078e0202 */
[----:B-1----:R-:W2:Y:S01]  /*00c0*/  LDG.E R0, desc[UR4][R2.64+0x4] ;  /* 0x0000040402007981 */ /* 0x002ea2000c1e1900 */
[C---:B------:R-:W-:Y:S01]  /*00d0*/  ISETP.NE.AND P0, PT, R9.reuse, RZ, PT ;  /* 0x000000ff0900720c */ /* 0x040fe20003f05270 */
[----:B------:R-:W-:Y:S01]  /*00e0*/  VIADD R6, R8, 0xffffffff ;  /* 0xffffffff08067836 */ /* 0x000fe20000000000 */
[----:B------:R-:W-:Y:S04]  /*00f0*/  BSSY.RECONVERGENT B0, `(.L_x_38) ;  /* 0x000000d000007945 */ /* 0x000fe80003800200 */
[----:B------:R-:W-:Y:S02]  /*0100*/  ISETP.NE.AND P1, PT, R9, R6, PT ;  /* 0x000000060900720c */ /* 0x000fe40003f25270 */
[----:B--2---:R-:W-:-:S04]  /*0110*/  LEA R4, P2, R0, UR6, 0x3 ;  /* 0x0000000600047c11 */ /* 0x004fc8000f8418ff */
[----:B------:R-:W-:-:S05]  /*0120*/  LEA.HI.X R5, R0, UR7, RZ, 0x3, P2 ;  /* 0x0000000700057c11 */ /* 0x000fca00090f1cff */
[----:B------:R0:W-:Y:S01]  /*0130*/  @!P0 STG.E desc[UR4][R4.64], RZ ;  /* 0x000000ff04008986 */ /* 0x0001e2000c101904 */
[----:B------:R-:W-:Y:S05]  /*0140*/  @!P0 BRA `(.L_x_39) ;  /* 0x00000000001c8947 */ /* 0x000fea0003800000 */
[----:B------:R-:W2:Y:S02]  /*0150*/  LDG.E R3, desc[UR4][R2.64+-0x4] ;  /* 0xfffffc0402037981 */ /* 0x000ea4000c1e1900 */
[----:B--2---:R-:W-:-:S04]  /*0160*/  ISETP.NE.U32.AND P0, PT, R0, R3, PT ;  /* 0x000000030000720c */ /* 0x004fc80003f05070 */
[----:B------:R-:W-:-:S13]  /*0170*/  ISETP.NE.AND.EX P0, PT, RZ, RZ, PT, P0 ;  /* 0x000000ffff00720c */ /* 0x000fda0003f05300 */
[----:B------:R-:W-:-:S04]  /*0180*/  @P0 LEA R6, P2, R3, UR6, 0x3 ;  /* 0x0000000603060c11 */ /* 0x000fc8000f8418ff */
[----:B------:R-:W-:-:S05]  /*0190*/  @P0 LEA.HI.X R7, R3, UR7, RZ, 0x3, P2 ;  /* 0x0000000703070c11 */ /* 0x000fca00090f1cff */
[----:B------:R1:W-:Y:S04]  /*01a0*/  @P0 STG.E desc[UR4][R6.64+0x4], R9 ;  /* 0x0000040906000986 */ /* 0x0003e8000c101904 */
[----:B------:R1:W-:Y:S02]  /*01b0*/  @P0 STG.E desc[UR4][R4.64], R9 ;  /* 0x0000000904000986 */ /* 0x0003e4000c101904 */
.L_x_39:
[----:B------:R-:W-:Y:S05]  /*01c0*/  BSYNC.RECONVERGENT B0 ;  /* 0x0000000000007941 */ /* 0x000fea0003800200 */
.L_x_38:
[----:B------:R-:W-:Y:S05]  /*01d0*/  @P1 EXIT ;  /* 0x000000000000194d */ /* 0x000fea0003800000 */
[----:B------:R-:W-:Y:S01]  /*01e0*/  STG.E desc[UR4][R4.64+0x4], R8 ;  /* 0x0000040804007986 */ /* 0x000fe2000c101904 */
[----:B------:R-:W-:Y:S05]  /*01f0*/  EXIT ;  /* 0x000000000000794d */ /* 0x000fea0003800000 */
.L_x_40:
        /* <DEDUP_REMOVED lines=16> */
.L_x_67:


//--------------------- .nv.shared.reserved.0     --------------------------
	.section	.nv.shared.reserved.0,"aw",@nobits
	.weak		__nv_reservedSMEM_offset_0_alias
	.size		__nv_reservedSMEM_offset_0_alias, 0, 64
	.other		__nv_reservedSMEM_offset_0_alias,@"STO_CUDA_RESERVED_SHARED STV_DEFAULT"
__nv_reservedSMEM_offset_0_alias:
	.zero		0
	.zero		64


//--------------------- .nv.constant0._Z10renderCUDAPK4int2PKjiiiPK6float2PK6float3PKfPK6float4S7_P6uchar3 --------------------------
	.section	.nv.constant0._Z10renderCUDAPK4int2PKjiiiPK6float2PK6float3PKfPK6float4S7_P6uchar3,"a",@progbits
	.sectionflags	@""
	.align	4
.nv.constant0._Z10renderCUDAPK4int2PKjiiiPK6float2PK6float3PKfPK6float4S7_P6uchar3:
	.zero		984


//--------------------- .nv.constant0._Z18identifyTileRangesiPmP4int2 --------------------------
	.section	.nv.constant0._Z18identifyTileRangesiPmP4int2,"a",@progbits
	.sectionflags	@""
	.align	4
.nv.constant0._Z18identifyTileRangesiPmP4int2:
	.zero		920


//--------------------- SYMBOLS --------------------------

	.type		.nv.reservedSmem.offset0,@object
	.size		.nv.reservedSmem.offset0,0x4
